//
// Generated by NVIDIA NVVM Compiler
//
// Compiler Build ID: CL-36424714
// Cuda compilation tools, release 13.0, V13.0.88
// Based on NVVM 20.0.0
//

.version 9.0
.target sm_100
.address_size 64

	// .globl	_Z23calculateDistanceMatrixPi
.extern .func  (.param .b32 func_retval0) vprintf
(
	.param .b64 vprintf_param_0,
	.param .b64 vprintf_param_1
)
;
.global .align 4 .u32 d_mutex;
.global .align 1 .b8 $str[25] = {66, 108, 111, 99, 107, 32, 37, 100, 32, 108, 111, 111, 107, 105, 110, 103, 32, 102, 111, 114, 32, 37, 100, 10};
.global .align 1 .b8 $str$1[37] = {66, 108, 111, 99, 107, 32, 37, 100, 32, 105, 115, 32, 110, 111, 32, 108, 111, 110, 103, 101, 114, 32, 115, 116, 117, 99, 107, 32, 105, 110, 32, 108, 111, 111, 112, 10};

.visible .entry _Z23calculateDistanceMatrixPi(
	.param .u64 .ptr .align 1 _Z23calculateDistanceMatrixPi_param_0
)
{
	.local .align 8 .b8 	__local_depot0[8];
	.reg .b64 	%SP;
	.reg .b64 	%SPL;
	.reg .pred 	%p<14>;
	.reg .b32 	%r<84>;
	.reg .b64 	%rd<16>;

	mov.u64 	%SPL, __local_depot0;
	cvta.local.u64 	%SP, %SPL;
	ld.param.u64 	%rd6, [_Z23calculateDistanceMatrixPi_param_0];
	cvta.to.global.u64 	%rd1, %rd6;
	add.u64 	%rd7, %SP, 0;
	add.u64 	%rd2, %SPL, 0;
	mov.u32 	%r1, %ctaid.x;
	mov.b32 	%r80, 0;
	mov.u32 	%r2, %tid.x;
	mov.u64 	%rd11, $str;
	mov.u32 	%r81, %r80;
$L__BB0_1:
	shl.b32 	%r5, %r81, 6;
	mov.b32 	%r82, 0;
$L__BB0_2:
	and.b32  	%r15, %r82, 7;
	setp.ne.s32 	%p1, %r15, %r1;
	@%p1 bra 	$L__BB0_21;
	shl.b32 	%r7, %r82, 6;
	add.s32 	%r17, %r7, %r81;
	mul.wide.u32 	%rd8, %r17, 4;
	add.s64 	%rd3, %rd1, %rd8;
	mov.b32 	%r83, 0;
$L__BB0_4:
	and.b32  	%r18, %r83, 24;
	setp.ne.s32 	%p2, %r18, %r2;
	add.s32 	%r19, %r83, %r7;
	mul.wide.u32 	%rd9, %r19, 4;
	add.s64 	%rd4, %rd1, %rd9;
	add.s32 	%r20, %r83, %r5;
	mul.wide.u32 	%rd10, %r20, 4;
	add.s64 	%rd5, %rd1, %rd10;
	@%p2 bra 	$L__BB0_6;
	ld.global.u32 	%r21, [%rd4];
	ld.global.u32 	%r22, [%rd5];
	ld.global.u32 	%r23, [%rd3];
	add.s32 	%r24, %r23, %r22;
	min.s32 	%r25, %r21, %r24;
	st.global.u32 	[%rd4], %r25;
$L__BB0_6:
	add.s32 	%r26, %r83, 1;
	and.b32  	%r27, %r26, 25;
	setp.ne.s32 	%p3, %r27, %r2;
	@%p3 bra 	$L__BB0_8;
	ld.global.u32 	%r28, [%rd4+4];
	ld.global.u32 	%r29, [%rd5+4];
	ld.global.u32 	%r30, [%rd3];
	add.s32 	%r31, %r30, %r29;
	min.s32 	%r32, %r28, %r31;
	st.global.u32 	[%rd4+4], %r32;
$L__BB0_8:
	add.s32 	%r33, %r83, 2;
	and.b32  	%r34, %r33, 26;
	setp.ne.s32 	%p4, %r34, %r2;
	@%p4 bra 	$L__BB0_10;
	ld.global.u32 	%r35, [%rd4+8];
	ld.global.u32 	%r36, [%rd5+8];
	ld.global.u32 	%r37, [%rd3];
	add.s32 	%r38, %r37, %r36;
	min.s32 	%r39, %r35, %r38;
	st.global.u32 	[%rd4+8], %r39;
$L__BB0_10:
	add.s32 	%r40, %r83, 3;
	and.b32  	%r41, %r40, 27;
	setp.ne.s32 	%p5, %r41, %r2;
	@%p5 bra 	$L__BB0_12;
	ld.global.u32 	%r42, [%rd4+12];
	ld.global.u32 	%r43, [%rd5+12];
	ld.global.u32 	%r44, [%rd3];
	add.s32 	%r45, %r44, %r43;
	min.s32 	%r46, %r42, %r45;
	st.global.u32 	[%rd4+12], %r46;
$L__BB0_12:
	add.s32 	%r47, %r83, 4;
	and.b32  	%r48, %r47, 28;
	setp.ne.s32 	%p6, %r48, %r2;
	@%p6 bra 	$L__BB0_14;
	ld.global.u32 	%r49, [%rd4+16];
	ld.global.u32 	%r50, [%rd5+16];
	ld.global.u32 	%r51, [%rd3];
	add.s32 	%r52, %r51, %r50;
	min.s32 	%r53, %r49, %r52;
	st.global.u32 	[%rd4+16], %r53;
$L__BB0_14:
	add.s32 	%r54, %r83, 5;
	and.b32  	%r55, %r54, 29;
	setp.ne.s32 	%p7, %r55, %r2;
	@%p7 bra 	$L__BB0_16;
	ld.global.u32 	%r56, [%rd4+20];
	ld.global.u32 	%r57, [%rd5+20];
	ld.global.u32 	%r58, [%rd3];
	add.s32 	%r59, %r58, %r57;
	min.s32 	%r60, %r56, %r59;
	st.global.u32 	[%rd4+20], %r60;
$L__BB0_16:
	add.s32 	%r61, %r83, 6;
	and.b32  	%r62, %r61, 30;
	setp.ne.s32 	%p8, %r62, %r2;
	@%p8 bra 	$L__BB0_18;
	ld.global.u32 	%r63, [%rd4+24];
	ld.global.u32 	%r64, [%rd5+24];
	ld.global.u32 	%r65, [%rd3];
	add.s32 	%r66, %r65, %r64;
	min.s32 	%r67, %r63, %r66;
	st.global.u32 	[%rd4+24], %r67;
$L__BB0_18:
	add.s32 	%r68, %r83, 7;
	and.b32  	%r69, %r68, 31;
	setp.ne.s32 	%p9, %r69, %r2;
	@%p9 bra 	$L__BB0_20;
	ld.global.u32 	%r70, [%rd4+28];
	ld.global.u32 	%r71, [%rd5+28];
	ld.global.u32 	%r72, [%rd3];
	add.s32 	%r73, %r72, %r71;
	min.s32 	%r74, %r70, %r73;
	st.global.u32 	[%rd4+28], %r74;
$L__BB0_20:
	add.s32 	%r83, %r83, 8;
	setp.ne.s32 	%p10, %r83, 64;
	@%p10 bra 	$L__BB0_4;
$L__BB0_21:
	add.s32 	%r82, %r82, 1;
	setp.ne.s32 	%p11, %r82, 64;
	@%p11 bra 	$L__BB0_2;
	setp.ne.s32 	%p12, %r2, 0;
	add.s32 	%r80, %r80, 8;
	@%p12 bra 	$L__BB0_24;
	atom.global.add.u32 	%r75, [d_mutex], 1;
	st.local.v2.u32 	[%rd2], {%r1, %r80};
	cvta.global.u64 	%rd12, %rd11;
	{ // callseq 0, 0
	.param .b64 param0;
	st.param.b64 	[param0], %rd12;
	.param .b64 param1;
	st.param.b64 	[param1], %rd7;
	.param .b32 retval0;
	call.uni (retval0), 
	vprintf, 
	(
	param0, 
	param1
	);
	ld.param.b32 	%r76, [retval0];
	} // callseq 0
	st.local.u32 	[%rd2], %r1;
	mov.u64 	%rd14, $str$1;
	cvta.global.u64 	%rd15, %rd14;
	{ // callseq 1, 0
	.param .b64 param0;
	st.param.b64 	[param0], %rd15;
	.param .b64 param1;
	st.param.b64 	[param1], %rd7;
	.param .b32 retval0;
	call.uni (retval0), 
	vprintf, 
	(
	param0, 
	param1
	);
	ld.param.b32 	%r78, [retval0];
	} // callseq 1
$L__BB0_24:
	bar.sync 	0;
	add.s32 	%r81, %r81, 1;
	setp.ne.s32 	%p13, %r81, 64;
	@%p13 bra 	$L__BB0_1;
	ret;

}
	// .globl	_Z23initializeCircularGraphPi
.visible .entry _Z23initializeCircularGraphPi(
	.param .u64 .ptr .align 1 _Z23initializeCircularGraphPi_param_0
)
{
	.reg .pred 	%p<63>;
	.reg .b32 	%r<106>;
	.reg .b64 	%rd<18>;

	ld.param.u64 	%rd11, [_Z23initializeCircularGraphPi_param_0];
	cvta.to.global.u64 	%rd1, %rd11;
	mov.u32 	%r1, %ctaid.x;
	mov.u32 	%r2, %tid.x;
	add.s64 	%rd2, %rd1, 8;
	mov.b32 	%r101, 0;
$L__BB1_1:
	and.b32  	%r25, %r101, 7;
	setp.ne.s32 	%p1, %r25, %r1;
	@%p1 bra 	$L__BB1_88;
	add.s32 	%r4, %r101, 1;
	shl.b32 	%r5, %r101, 6;
	mul.lo.s32 	%r26, %r101, 65;
	mul.wide.u32 	%rd12, %r26, 4;
	add.s64 	%rd3, %rd1, %rd12;
	setp.eq.s32 	%p2, %r101, 0;
	@%p2 bra 	$L__BB1_54;
	setp.eq.s32 	%p3, %r101, 63;
	@%p3 bra 	$L__BB1_70;
	mov.b32 	%r102, 0;
$L__BB1_5:
	and.b32  	%r60, %r102, 24;
	setp.ne.s32 	%p21, %r60, %r2;
	add.s32 	%r61, %r102, %r5;
	mul.wide.u32 	%rd16, %r61, 4;
	add.s64 	%rd7, %rd1, %rd16;
	@%p21 bra 	$L__BB1_11;
	setp.eq.s32 	%p22, %r102, %r101;
	@%p22 bra 	$L__BB1_10;
	setp.eq.s32 	%p23, %r102, %r4;
	add.s32 	%r62, %r102, 1;
	setp.eq.s32 	%p24, %r101, %r62;
	or.pred  	%p25, %p23, %p24;
	@%p25 bra 	$L__BB1_9;
	mov.b32 	%r63, 999999;
	st.global.u32 	[%rd7], %r63;
	bra.uni 	$L__BB1_11;
$L__BB1_9:
	mov.b32 	%r64, 1;
	st.global.u32 	[%rd7], %r64;
	bra.uni 	$L__BB1_11;
$L__BB1_10:
	mov.b32 	%r65, 0;
	st.global.u32 	[%rd3], %r65;
$L__BB1_11:
	add.s32 	%r7, %r102, 1;
	and.b32  	%r66, %r7, 25;
	setp.ne.s32 	%p26, %r66, %r2;
	@%p26 bra 	$L__BB1_17;
	setp.eq.s32 	%p27, %r7, %r101;
	@%p27 bra 	$L__BB1_16;
	setp.eq.s32 	%p28, %r102, %r101;
	add.s32 	%r67, %r102, 2;
	setp.eq.s32 	%p29, %r101, %r67;
	or.pred  	%p30, %p28, %p29;
	@%p30 bra 	$L__BB1_15;
	mov.b32 	%r68, 999999;
	st.global.u32 	[%rd7+4], %r68;
	bra.uni 	$L__BB1_17;
$L__BB1_15:
	mov.b32 	%r69, 1;
	st.global.u32 	[%rd7+4], %r69;
	bra.uni 	$L__BB1_17;
$L__BB1_16:
	mov.b32 	%r70, 0;
	st.global.u32 	[%rd3], %r70;
$L__BB1_17:
	add.s32 	%r8, %r102, 2;
	and.b32  	%r71, %r8, 26;
	setp.ne.s32 	%p31, %r71, %r2;
	@%p31 bra 	$L__BB1_23;
	setp.eq.s32 	%p32, %r8, %r101;
	@%p32 bra 	$L__BB1_22;
	setp.eq.s32 	%p33, %r8, %r4;
	add.s32 	%r72, %r102, 3;
	setp.eq.s32 	%p34, %r101, %r72;
	or.pred  	%p35, %p33, %p34;
	@%p35 bra 	$L__BB1_21;
	mov.b32 	%r73, 999999;
	st.global.u32 	[%rd7+8], %r73;
	bra.uni 	$L__BB1_23;
$L__BB1_21:
	mov.b32 	%r74, 1;
	st.global.u32 	[%rd7+8], %r74;
	bra.uni 	$L__BB1_23;
$L__BB1_22:
	mov.b32 	%r75, 0;
	st.global.u32 	[%rd3], %r75;
$L__BB1_23:
	add.s32 	%r9, %r102, 3;
	and.b32  	%r76, %r9, 27;
	setp.ne.s32 	%p36, %r76, %r2;
	@%p36 bra 	$L__BB1_29;
	setp.eq.s32 	%p37, %r9, %r101;
	@%p37 bra 	$L__BB1_28;
	setp.eq.s32 	%p38, %r9, %r4;
	add.s32 	%r77, %r102, 4;
	setp.eq.s32 	%p39, %r101, %r77;
	or.pred  	%p40, %p38, %p39;
	@%p40 bra 	$L__BB1_27;
	mov.b32 	%r78, 999999;
	st.global.u32 	[%rd7+12], %r78;
	bra.uni 	$L__BB1_29;
$L__BB1_27:
	mov.b32 	%r79, 1;
	st.global.u32 	[%rd7+12], %r79;
	bra.uni 	$L__BB1_29;
$L__BB1_28:
	mov.b32 	%r80, 0;
	st.global.u32 	[%rd3], %r80;
$L__BB1_29:
	add.s32 	%r10, %r102, 4;
	and.b32  	%r81, %r10, 28;
	setp.ne.s32 	%p41, %r81, %r2;
	@%p41 bra 	$L__BB1_35;
	setp.eq.s32 	%p42, %r10, %r101;
	@%p42 bra 	$L__BB1_34;
	setp.eq.s32 	%p43, %r10, %r4;
	add.s32 	%r82, %r102, 5;
	setp.eq.s32 	%p44, %r101, %r82;
	or.pred  	%p45, %p43, %p44;
	@%p45 bra 	$L__BB1_33;
	mov.b32 	%r83, 999999;
	st.global.u32 	[%rd7+16], %r83;
	bra.uni 	$L__BB1_35;
$L__BB1_33:
	mov.b32 	%r84, 1;
	st.global.u32 	[%rd7+16], %r84;
	bra.uni 	$L__BB1_35;
$L__BB1_34:
	mov.b32 	%r85, 0;
	st.global.u32 	[%rd3], %r85;
$L__BB1_35:
	add.s32 	%r11, %r102, 5;
	and.b32  	%r86, %r11, 29;
	setp.ne.s32 	%p46, %r86, %r2;
	@%p46 bra 	$L__BB1_41;
	setp.eq.s32 	%p47, %r11, %r101;
	@%p47 bra 	$L__BB1_40;
	setp.eq.s32 	%p48, %r11, %r4;
	add.s32 	%r87, %r102, 6;
	setp.eq.s32 	%p49, %r101, %r87;
	or.pred  	%p50, %p48, %p49;
	@%p50 bra 	$L__BB1_39;
	mov.b32 	%r88, 999999;
	st.global.u32 	[%rd7+20], %r88;
	bra.uni 	$L__BB1_41;
$L__BB1_39:
	mov.b32 	%r89, 1;
	st.global.u32 	[%rd7+20], %r89;
	bra.uni 	$L__BB1_41;
$L__BB1_40:
	mov.b32 	%r90, 0;
	st.global.u32 	[%rd3], %r90;
$L__BB1_41:
	add.s32 	%r12, %r102, 6;
	and.b32  	%r91, %r12, 30;
	setp.ne.s32 	%p51, %r91, %r2;
	@%p51 bra 	$L__BB1_47;
	setp.eq.s32 	%p52, %r12, %r101;
	@%p52 bra 	$L__BB1_46;
	setp.eq.s32 	%p53, %r12, %r4;
	add.s32 	%r92, %r102, 7;
	setp.eq.s32 	%p54, %r101, %r92;
	or.pred  	%p55, %p53, %p54;
	@%p55 bra 	$L__BB1_45;
	mov.b32 	%r93, 999999;
	st.global.u32 	[%rd7+24], %r93;
	bra.uni 	$L__BB1_47;
$L__BB1_45:
	mov.b32 	%r94, 1;
	st.global.u32 	[%rd7+24], %r94;
	bra.uni 	$L__BB1_47;
$L__BB1_46:
	mov.b32 	%r95, 0;
	st.global.u32 	[%rd3], %r95;
$L__BB1_47:
	add.s32 	%r13, %r102, 7;
	and.b32  	%r96, %r13, 31;
	setp.ne.s32 	%p56, %r96, %r2;
	@%p56 bra 	$L__BB1_53;
	setp.eq.s32 	%p57, %r13, %r101;
	@%p57 bra 	$L__BB1_52;
	setp.eq.s32 	%p58, %r13, %r4;
	add.s32 	%r97, %r102, 8;
	setp.eq.s32 	%p59, %r101, %r97;
	or.pred  	%p60, %p58, %p59;
	@%p60 bra 	$L__BB1_51;
	mov.b32 	%r98, 999999;
	st.global.u32 	[%rd7+28], %r98;
	bra.uni 	$L__BB1_53;
$L__BB1_51:
	mov.b32 	%r99, 1;
	st.global.u32 	[%rd7+28], %r99;
	bra.uni 	$L__BB1_53;
$L__BB1_52:
	mov.b32 	%r100, 0;
	st.global.u32 	[%rd3], %r100;
$L__BB1_53:
	add.s32 	%r102, %r102, 8;
	setp.eq.s32 	%p61, %r102, 64;
	@%p61 bra 	$L__BB1_88;
	bra.uni 	$L__BB1_5;
$L__BB1_54:
	mul.wide.u32 	%rd13, %r5, 4;
	add.s64 	%rd4, %rd1, %rd13;
	add.s64 	%rd17, %rd2, %rd13;
	mov.b32 	%r104, 240;
	mov.b32 	%r103, -64;
$L__BB1_55:
	add.s32 	%r17, %r103, 67;
	add.s32 	%r29, %r103, 64;
	and.b32  	%r30, %r29, 28;
	setp.ne.s32 	%p4, %r30, %r2;
	@%p4 bra 	$L__BB1_59;
	setp.eq.s32 	%p5, %r17, 3;
	@%p5 bra 	$L__BB1_58;
	mov.b32 	%r31, 999999;
	st.global.u32 	[%rd17+-8], %r31;
	bra.uni 	$L__BB1_59;
$L__BB1_58:
	mov.b32 	%r32, 0;
	st.global.u32 	[%rd3], %r32;
$L__BB1_59:
	add.s32 	%r33, %r17, -2;
	and.b32  	%r34, %r33, 29;
	setp.ne.s32 	%p6, %r34, %r2;
	@%p6 bra 	$L__BB1_63;
	setp.eq.s32 	%p7, %r17, 3;
	@%p7 bra 	$L__BB1_62;
	mov.b32 	%r35, 999999;
	st.global.u32 	[%rd17+-4], %r35;
	bra.uni 	$L__BB1_63;
$L__BB1_62:
	mov.b32 	%r36, 1;
	st.global.u32 	[%rd17+-4], %r36;
$L__BB1_63:
	add.s32 	%r37, %r17, -1;
	and.b32  	%r38, %r37, 30;
	setp.ne.s32 	%p8, %r38, %r2;
	@%p8 bra 	$L__BB1_65;
	mov.b32 	%r39, 999999;
	st.global.u32 	[%rd17], %r39;
$L__BB1_65:
	and.b32  	%r40, %r17, 31;
	setp.ne.s32 	%p9, %r40, %r2;
	@%p9 bra 	$L__BB1_69;
	setp.eq.s32 	%p10, %r104, 0;
	@%p10 bra 	$L__BB1_68;
	mov.b32 	%r41, 999999;
	st.global.u32 	[%rd17+4], %r41;
	bra.uni 	$L__BB1_69;
$L__BB1_68:
	mov.b32 	%r42, 1;
	st.global.u32 	[%rd4+252], %r42;
$L__BB1_69:
	add.s32 	%r104, %r104, -16;
	add.s32 	%r103, %r103, 4;
	add.s64 	%rd17, %rd17, 16;
	setp.eq.s32 	%p11, %r104, -16;
	@%p11 bra 	$L__BB1_88;
	bra.uni 	$L__BB1_55;
$L__BB1_70:
	mul.wide.u32 	%rd14, %r5, 4;
	add.s64 	%rd6, %rd1, %rd14;
	mov.b32 	%r105, 0;
$L__BB1_71:
	and.b32  	%r44, %r105, 28;
	setp.ne.s32 	%p12, %r44, %r2;
	add.s32 	%r45, %r105, %r5;
	mul.wide.u32 	%rd15, %r45, 4;
	add.s64 	%rd10, %rd1, %rd15;
	@%p12 bra 	$L__BB1_77;
	setp.eq.s32 	%p13, %r105, %r4;
	@%p13 bra 	$L__BB1_76;
	setp.eq.s32 	%p14, %r105, 0;
	@%p14 bra 	$L__BB1_75;
	mov.b32 	%r46, 999999;
	st.global.u32 	[%rd10], %r46;
	bra.uni 	$L__BB1_77;
$L__BB1_75:
	mov.b32 	%r47, 1;
	st.global.u32 	[%rd6], %r47;
	bra.uni 	$L__BB1_77;
$L__BB1_76:
	mov.b32 	%r48, 1;
	st.global.u32 	[%rd3+4], %r48;
$L__BB1_77:
	add.s32 	%r49, %r105, 1;
	and.b32  	%r50, %r49, 29;
	setp.ne.s32 	%p15, %r50, %r2;
	@%p15 bra 	$L__BB1_79;
	mov.b32 	%r51, 999999;
	st.global.u32 	[%rd10+4], %r51;
$L__BB1_79:
	add.s32 	%r52, %r105, 2;
	and.b32  	%r53, %r52, 30;
	setp.ne.s32 	%p16, %r53, %r2;
	@%p16 bra 	$L__BB1_83;
	setp.eq.s32 	%p17, %r105, 60;
	@%p17 bra 	$L__BB1_82;
	mov.b32 	%r54, 999999;
	st.global.u32 	[%rd10+8], %r54;
	bra.uni 	$L__BB1_83;
$L__BB1_82:
	mov.b32 	%r55, 1;
	st.global.u32 	[%rd10+8], %r55;
$L__BB1_83:
	add.s32 	%r21, %r105, 3;
	and.b32  	%r56, %r21, 31;
	setp.ne.s32 	%p18, %r56, %r2;
	@%p18 bra 	$L__BB1_87;
	setp.eq.s32 	%p19, %r21, 63;
	@%p19 bra 	$L__BB1_86;
	mov.b32 	%r57, 999999;
	st.global.u32 	[%rd10+12], %r57;
	bra.uni 	$L__BB1_87;
$L__BB1_86:
	mov.b32 	%r58, 0;
	st.global.u32 	[%rd3], %r58;
$L__BB1_87:
	add.s32 	%r105, %r105, 4;
	setp.ne.s32 	%p20, %r105, 64;
	@%p20 bra 	$L__BB1_71;
$L__BB1_88:
	add.s32 	%r101, %r101, 1;
	setp.ne.s32 	%p62, %r101, 64;
	@%p62 bra 	$L__BB1_1;
	ret;

}
	// .globl	_Z21initializeLinearGraphPi
.visible .entry _Z21initializeLinearGraphPi(
	.param .u64 .ptr .align 1 _Z21initializeLinearGraphPi_param_0
)
{
	.reg .pred 	%p<44>;
	.reg .b32 	%r<63>;
	.reg .b64 	%rd<7>;

	ld.param.u64 	%rd4, [_Z21initializeLinearGraphPi_param_0];
	cvta.to.global.u64 	%rd1, %rd4;
	mov.u32 	%r1, %ctaid.x;
	mov.b32 	%r61, 0;
	mov.u32 	%r2, %tid.x;
$L__BB2_1:
	and.b32  	%r17, %r61, 7;
	setp.ne.s32 	%p1, %r17, %r1;
	@%p1 bra 	$L__BB2_52;
	add.s32 	%r4, %r61, 1;
	shl.b32 	%r5, %r61, 6;
	mul.lo.s32 	%r19, %r61, 65;
	mul.wide.u32 	%rd5, %r19, 4;
	add.s64 	%rd2, %rd1, %rd5;
	mov.b32 	%r62, 0;
$L__BB2_3:
	and.b32  	%r20, %r62, 24;
	setp.ne.s32 	%p2, %r20, %r2;
	add.s32 	%r21, %r62, %r5;
	mul.wide.u32 	%rd6, %r21, 4;
	add.s64 	%rd3, %rd1, %rd6;
	@%p2 bra 	$L__BB2_9;
	setp.ne.s32 	%p3, %r62, %r61;
	@%p3 bra 	$L__BB2_6;
	mov.b32 	%r25, 0;
	st.global.u32 	[%rd2], %r25;
	bra.uni 	$L__BB2_9;
$L__BB2_6:
	setp.ne.s32 	%p4, %r62, %r4;
	add.s32 	%r22, %r62, 1;
	setp.ne.s32 	%p5, %r22, %r61;
	and.pred  	%p6, %p4, %p5;
	@%p6 bra 	$L__BB2_8;
	mov.b32 	%r24, 1;
	st.global.u32 	[%rd3], %r24;
	bra.uni 	$L__BB2_9;
$L__BB2_8:
	mov.b32 	%r23, 999999;
	st.global.u32 	[%rd3], %r23;
$L__BB2_9:
	add.s32 	%r7, %r62, 1;
	and.b32  	%r26, %r7, 25;
	setp.ne.s32 	%p7, %r26, %r2;
	@%p7 bra 	$L__BB2_15;
	setp.eq.s32 	%p8, %r7, %r61;
	@%p8 bra 	$L__BB2_14;
	setp.eq.s32 	%p9, %r62, %r61;
	add.s32 	%r27, %r62, 2;
	setp.eq.s32 	%p10, %r27, %r61;
	or.pred  	%p11, %p9, %p10;
	@%p11 bra 	$L__BB2_13;
	mov.b32 	%r28, 999999;
	st.global.u32 	[%rd3+4], %r28;
	bra.uni 	$L__BB2_15;
$L__BB2_13:
	mov.b32 	%r29, 1;
	st.global.u32 	[%rd3+4], %r29;
	bra.uni 	$L__BB2_15;
$L__BB2_14:
	mov.b32 	%r30, 0;
	st.global.u32 	[%rd2], %r30;
$L__BB2_15:
	add.s32 	%r8, %r62, 2;
	and.b32  	%r31, %r8, 26;
	setp.ne.s32 	%p12, %r31, %r2;
	@%p12 bra 	$L__BB2_21;
	setp.eq.s32 	%p13, %r8, %r61;
	@%p13 bra 	$L__BB2_20;
	setp.eq.s32 	%p14, %r8, %r4;
	add.s32 	%r32, %r62, 3;
	setp.eq.s32 	%p15, %r32, %r61;
	or.pred  	%p16, %p14, %p15;
	@%p16 bra 	$L__BB2_19;
	mov.b32 	%r33, 999999;
	st.global.u32 	[%rd3+8], %r33;
	bra.uni 	$L__BB2_21;
$L__BB2_19:
	mov.b32 	%r34, 1;
	st.global.u32 	[%rd3+8], %r34;
	bra.uni 	$L__BB2_21;
$L__BB2_20:
	mov.b32 	%r35, 0;
	st.global.u32 	[%rd2], %r35;
$L__BB2_21:
	add.s32 	%r9, %r62, 3;
	and.b32  	%r36, %r9, 27;
	setp.ne.s32 	%p17, %r36, %r2;
	@%p17 bra 	$L__BB2_27;
	setp.eq.s32 	%p18, %r9, %r61;
	@%p18 bra 	$L__BB2_26;
	setp.eq.s32 	%p19, %r9, %r4;
	add.s32 	%r37, %r62, 4;
	setp.eq.s32 	%p20, %r37, %r61;
	or.pred  	%p21, %p19, %p20;
	@%p21 bra 	$L__BB2_25;
	mov.b32 	%r38, 999999;
	st.global.u32 	[%rd3+12], %r38;
	bra.uni 	$L__BB2_27;
$L__BB2_25:
	mov.b32 	%r39, 1;
	st.global.u32 	[%rd3+12], %r39;
	bra.uni 	$L__BB2_27;
$L__BB2_26:
	mov.b32 	%r40, 0;
	st.global.u32 	[%rd2], %r40;
$L__BB2_27:
	add.s32 	%r10, %r62, 4;
	and.b32  	%r41, %r10, 28;
	setp.ne.s32 	%p22, %r41, %r2;
	@%p22 bra 	$L__BB2_33;
	setp.eq.s32 	%p23, %r10, %r61;
	@%p23 bra 	$L__BB2_32;
	setp.eq.s32 	%p24, %r10, %r4;
	add.s32 	%r42, %r62, 5;
	setp.eq.s32 	%p25, %r42, %r61;
	or.pred  	%p26, %p24, %p25;
	@%p26 bra 	$L__BB2_31;
	mov.b32 	%r43, 999999;
	st.global.u32 	[%rd3+16], %r43;
	bra.uni 	$L__BB2_33;
$L__BB2_31:
	mov.b32 	%r44, 1;
	st.global.u32 	[%rd3+16], %r44;
	bra.uni 	$L__BB2_33;
$L__BB2_32:
	mov.b32 	%r45, 0;
	st.global.u32 	[%rd2], %r45;
$L__BB2_33:
	add.s32 	%r11, %r62, 5;
	and.b32  	%r46, %r11, 29;
	setp.ne.s32 	%p27, %r46, %r2;
	@%p27 bra 	$L__BB2_39;
	setp.eq.s32 	%p28, %r11, %r61;
	@%p28 bra 	$L__BB2_38;
	setp.eq.s32 	%p29, %r11, %r4;
	add.s32 	%r47, %r62, 6;
	setp.eq.s32 	%p30, %r47, %r61;
	or.pred  	%p31, %p29, %p30;
	@%p31 bra 	$L__BB2_37;
	mov.b32 	%r48, 999999;
	st.global.u32 	[%rd3+20], %r48;
	bra.uni 	$L__BB2_39;
$L__BB2_37:
	mov.b32 	%r49, 1;
	st.global.u32 	[%rd3+20], %r49;
	bra.uni 	$L__BB2_39;
$L__BB2_38:
	mov.b32 	%r50, 0;
	st.global.u32 	[%rd2], %r50;
$L__BB2_39:
	add.s32 	%r12, %r62, 6;
	and.b32  	%r51, %r12, 30;
	setp.ne.s32 	%p32, %r51, %r2;
	@%p32 bra 	$L__BB2_45;
	setp.eq.s32 	%p33, %r12, %r61;
	@%p33 bra 	$L__BB2_44;
	setp.eq.s32 	%p34, %r12, %r4;
	add.s32 	%r52, %r62, 7;
	setp.eq.s32 	%p35, %r52, %r61;
	or.pred  	%p36, %p34, %p35;
	@%p36 bra 	$L__BB2_43;
	mov.b32 	%r53, 999999;
	st.global.u32 	[%rd3+24], %r53;
	bra.uni 	$L__BB2_45;
$L__BB2_43:
	mov.b32 	%r54, 1;
	st.global.u32 	[%rd3+24], %r54;
	bra.uni 	$L__BB2_45;
$L__BB2_44:
	mov.b32 	%r55, 0;
	st.global.u32 	[%rd2], %r55;
$L__BB2_45:
	add.s32 	%r13, %r62, 7;
	and.b32  	%r56, %r13, 31;
	setp.ne.s32 	%p37, %r56, %r2;
	@%p37 bra 	$L__BB2_51;
	setp.eq.s32 	%p38, %r13, %r61;
	@%p38 bra 	$L__BB2_50;
	setp.eq.s32 	%p39, %r13, %r4;
	add.s32 	%r57, %r62, 8;
	setp.eq.s32 	%p40, %r57, %r61;
	or.pred  	%p41, %p39, %p40;
	@%p41 bra 	$L__BB2_49;
	mov.b32 	%r58, 999999;
	st.global.u32 	[%rd3+28], %r58;
	bra.uni 	$L__BB2_51;
$L__BB2_49:
	mov.b32 	%r59, 1;
	st.global.u32 	[%rd3+28], %r59;
	bra.uni 	$L__BB2_51;
$L__BB2_50:
	mov.b32 	%r60, 0;
	st.global.u32 	[%rd2], %r60;
$L__BB2_51:
	add.s32 	%r62, %r62, 8;
	setp.ne.s32 	%p42, %r62, 64;
	@%p42 bra 	$L__BB2_3;
$L__BB2_52:
	add.s32 	%r61, %r61, 1;
	setp.ne.s32 	%p43, %r61, 64;
	@%p43 bra 	$L__BB2_1;
	ret;

}


// ===== COMPILED SASS (sm_100) =====

	.target	sm_100

	.elftype	@"ET_EXEC"


//--------------------- .note.nv.tkinfo           --------------------------
	.section	.note.nv.tkinfo,"",@"SHT_NOTE"
	.sectionflags	@"SHF_NOTE_NV_TKINFO"
	.tkinfo
        /*0018*/ 	.word	0x00000002
        /*0030*/ 	.string	""
        /*0030*/ 	.string	"ptxas"
        /*0030*/ 	.string	"Cuda compilation tools, release 13.0, V13.0.88"
        /*0030*/ 	.string	"Build cuda_13.0.r13.0/compiler.36424714_0"
        /*0030*/ 	.string	"-arch sm_100 -m 64 "



//--------------------- .note.nv.cuinfo           --------------------------
	.section	.note.nv.cuinfo,"",@"SHT_NOTE"
	.sectionflags	@"SHF_NOTE_NV_CUINFO"
        /*0018*/ 	.short	0x0002
        /*001a*/ 	.short	0x0064
        /*001c*/ 	.short	0x0082
	.zero		2


//--------------------- .nv.info                  --------------------------
	.section	.nv.info,"",@"SHT_CUDA_INFO"
	.align	4


	//----- nvinfo : EIATTR_REGCOUNT
	.align		4
        /*0000*/ 	.byte	0x04, 0x2f
        /*0002*/ 	.short	(.L_4 - .L_3)
	.align		4
.L_3:
        /*0004*/ 	.word	index@(_Z23calculateDistanceMatrixPi)
        /*0008*/ 	.word	0x0000001c


	//----- nvinfo : EIATTR_FRAME_SIZE
	.align		4
.L_4:
        /*000c*/ 	.byte	0x04, 0x11
        /*000e*/ 	.short	(.L_6 - .L_5)
	.align		4
.L_5:
        /*0010*/ 	.word	index@(_Z23calculateDistanceMatrixPi)
        /*0014*/ 	.word	0x00000008


	//----- nvinfo : EIATTR_REGCOUNT
	.align		4
.L_6:
        /*0018*/ 	.byte	0x04, 0x2f
        /*001a*/ 	.short	(.L_8 - .L_7)
	.align		4
.L_7:
        /*001c*/ 	.word	index@(_Z23initializeCircularGraphPi)
        /*0020*/ 	.word	0x0000001e


	//----- nvinfo : EIATTR_FRAME_SIZE
	.align		4
.L_8:
        /*0024*/ 	.byte	0x04, 0x11
        /*0026*/ 	.short	(.L_10 - .L_9)
	.align		4
.L_9:
        /*0028*/ 	.word	index@(_Z23initializeCircularGraphPi)
        /*002c*/ 	.word	0x00000000


	//----- nvinfo : EIATTR_REGCOUNT
	.align		4
.L_10:
        /*0030*/ 	.byte	0x04, 0x2f
        /*0032*/ 	.short	(.L_12 - .L_11)
	.align		4
.L_11:
        /*0034*/ 	.word	index@(_Z21initializeLinearGraphPi)
        /*0038*/ 	.word	0x00000012


	//----- nvinfo : EIATTR_FRAME_SIZE
	.align		4
.L_12:
        /*003c*/ 	.byte	0x04, 0x11
        /*003e*/ 	.short	(.L_14 - .L_13)
	.align		4
.L_13:
        /*0040*/ 	.word	index@(_Z21initializeLinearGraphPi)
        /*0044*/ 	.word	0x00000000


	//----- nvinfo : EIATTR_MIN_STACK_SIZE
	.align		4
.L_14:
        /*0048*/ 	.byte	0x04, 0x12
        /*004a*/ 	.short	(.L_16 - .L_15)
	.align		4
.L_15:
        /*004c*/ 	.word	index@(_Z21initializeLinearGraphPi)
        /*0050*/ 	.word	0x00000000


	//----- nvinfo : EIATTR_MIN_STACK_SIZE
	.align		4
.L_16:
        /*0054*/ 	.byte	0x04, 0x12
        /*0056*/ 	.short	(.L_18 - .L_17)
	.align		4
.L_17:
        /*0058*/ 	.word	index@(_Z23initializeCircularGraphPi)
        /*005c*/ 	.word	0x00000000


	//----- nvinfo : EIATTR_MIN_STACK_SIZE
	.align		4
.L_18:
        /*0060*/ 	.byte	0x04, 0x12
        /*0062*/ 	.short	(.L_20 - .L_19)
	.align		4
.L_19:
        /*0064*/ 	.word	index@(_Z23calculateDistanceMatrixPi)
        /*0068*/ 	.word	0x00000008
.L_20:


//--------------------- .nv.compat                --------------------------
	.section	.nv.compat,"",@"SHT_CUDA_COMPAT_INFO"
	.align	4
        /*0000*/ 	.byte	0x02, 0x09, 0x00, 0x00, 0x02, 0x02, 0x01, 0x00, 0x02, 0x05, 0x05, 0x00, 0x03, 0x07, 0x01, 0x01
        /*0010*/ 	.byte	0x02, 0x03, 0x00, 0x00, 0x02, 0x06, 0x01, 0x00, 0x04, 0x0b, 0x08, 0x00, 0x09, 0x00, 0x00, 0x00
        /*0020*/ 	.byte	0x00, 0x00, 0x00, 0x00


//--------------------- .nv.info._Z21initializeLinearGraphPi --------------------------
	.section	.nv.info._Z21initializeLinearGraphPi,"",@"SHT_CUDA_INFO"
	.sectionflags	@""
	.align	4


	//----- nvinfo : EIATTR_CUDA_API_VERSION
	.align		4
        /*0000*/ 	.byte	0x04, 0x37
        /*0002*/ 	.short	(.L_22 - .L_21)
.L_21:
        /*0004*/ 	.word	0x00000082


	//----- nvinfo : EIATTR_KPARAM_INFO
	.align		4
.L_22:
        /*0008*/ 	.byte	0x04, 0x17
        /*000a*/ 	.short	(.L_24 - .L_23)
.L_23:
        /*000c*/ 	.word	0x00000000
        /*0010*/ 	.short	0x0000
        /*0012*/ 	.short	0x0000
        /*0014*/ 	.byte	0x00, 0xf5, 0x21, 0x00


	//----- nvinfo : EIATTR_SPARSE_MMA_MASK
	.align		4
.L_24:
        /*0018*/ 	.byte	0x03, 0x50
        /*001a*/ 	.short	0x0000


	//----- nvinfo : EIATTR_MAXREG_COUNT
	.align		4
        /*001c*/ 	.byte	0x03, 0x1b
        /*001e*/ 	.short	0x00ff


	//----- nvinfo : EIATTR_MERCURY_ISA_VERSION
	.align		4
        /*0020*/ 	.byte	0x03, 0x5f
        /*0022*/ 	.short	0x0101


	//----- nvinfo : EIATTR_VRC_CTA_INIT_COUNT
	.align		4
        /*0024*/ 	.byte	0x02, 0x4a
	.zero		1
	.zero		1


	//----- nvinfo : EIATTR_EXIT_INSTR_OFFSETS
	.align		4
        /*0028*/ 	.byte	0x04, 0x1c
        /*002a*/ 	.short	(.L_26 - .L_25)


	//   ....[0]....
.L_25:
        /*002c*/ 	.word	0x00003ab0


	//----- nvinfo : EIATTR_CRS_STACK_SIZE
	.align		4
.L_26:
        /*0030*/ 	.byte	0x04, 0x1e
        /*0032*/ 	.short	(.L_28 - .L_27)
.L_27:
        /*0034*/ 	.word	0x00000000


	//----- nvinfo : EIATTR_CBANK_PARAM_SIZE
	.align		4
.L_28:
        /*0038*/ 	.byte	0x03, 0x19
        /*003a*/ 	.short	0x0008


	//----- nvinfo : EIATTR_PARAM_CBANK
	.align		4
        /*003c*/ 	.byte	0x04, 0x0a
        /*003e*/ 	.short	(.L_30 - .L_29)
	.align		4
.L_29:
        /*0040*/ 	.word	index@(.nv.constant0._Z21initializeLinearGraphPi)
        /*0044*/ 	.short	0x0380
        /*0046*/ 	.short	0x0008


	//----- nvinfo : EIATTR_SW_WAR
	.align		4
.L_30:
        /*0048*/ 	.byte	0x04, 0x36
        /*004a*/ 	.short	(.L_32 - .L_31)
.L_31:
        /*004c*/ 	.word	0x00000008
.L_32:


//--------------------- .nv.info._Z23initializeCircularGraphPi --------------------------
	.section	.nv.info._Z23initializeCircularGraphPi,"",@"SHT_CUDA_INFO"
	.sectionflags	@""
	.align	4


	//----- nvinfo : EIATTR_CUDA_API_VERSION
	.align		4
        /*0000*/ 	.byte	0x04, 0x37
        /*0002*/ 	.short	(.L_34 - .L_33)
.L_33:
        /*0004*/ 	.word	0x00000082


	//----- nvinfo : EIATTR_KPARAM_INFO
	.align		4
.L_34:
        /*0008*/ 	.byte	0x04, 0x17
        /*000a*/ 	.short	(.L_36 - .L_35)
.L_35:
        /*000c*/ 	.word	0x00000000
        /*0010*/ 	.short	0x0000
        /*0012*/ 	.short	0x0000
        /*0014*/ 	.byte	0x00, 0xf5, 0x21, 0x00


	//----- nvinfo : EIATTR_SPARSE_MMA_MASK
	.align		4
.L_36:
        /*0018*/ 	.byte	0x03, 0x50
        /*001a*/ 	.short	0x0000


	//----- nvinfo : EIATTR_MAXREG_COUNT
	.align		4
        /*001c*/ 	.byte	0x03, 0x1b
        /*001e*/ 	.short	0x00ff


	//----- nvinfo : EIATTR_MERCURY_ISA_VERSION
	.align		4
        /*0020*/ 	.byte	0x03, 0x5f
        /*0022*/ 	.short	0x0101


	//----- nvinfo : EIATTR_VRC_CTA_INIT_COUNT
	.align		4
        /*0024*/ 	.byte	0x02, 0x4a
	.zero		1
	.zero		1


	//----- nvinfo : EIATTR_EXIT_INSTR_OFFSETS
	.align		4
        /*0028*/ 	.byte	0x04, 0x1c
        /*002a*/ 	.short	(.L_38 - .L_37)


	//   ....[0]....
.L_37:
        /*002c*/ 	.word	0x00002b20


	//----- nvinfo : EIATTR_CRS_STACK_SIZE
	.align		4
.L_38:
        /*0030*/ 	.byte	0x04, 0x1e
        /*0032*/ 	.short	(.L_40 - .L_39)
.L_39:
        /*0034*/ 	.word	0x00000000


	//----- nvinfo : EIATTR_CBANK_PARAM_SIZE
	.align		4
.L_40:
        /*0038*/ 	.byte	0x03, 0x19
        /*003a*/ 	.short	0x0008


	//----- nvinfo : EIATTR_PARAM_CBANK
	.align		4
        /*003c*/ 	.byte	0x04, 0x0a
        /*003e*/ 	.short	(.L_42 - .L_41)
	.align		4
.L_41:
        /*0040*/ 	.word	index@(.nv.constant0._Z23initializeCircularGraphPi)
        /*0044*/ 	.short	0x0380
        /*0046*/ 	.short	0x0008


	//----- nvinfo : EIATTR_SW_WAR
	.align		4
.L_42:
        /*0048*/ 	.byte	0x04, 0x36
        /*004a*/ 	.short	(.L_44 - .L_43)
.L_43:
        /*004c*/ 	.word	0x00000008
.L_44:


//--------------------- .nv.info._Z23calculateDistanceMatrixPi --------------------------
	.section	.nv.info._Z23calculateDistanceMatrixPi,"",@"SHT_CUDA_INFO"
	.sectionflags	@""
	.align	4


	//----- nvinfo : EIATTR_CUDA_API_VERSION
	.align		4
        /*0000*/ 	.byte	0x04, 0x37
        /*0002*/ 	.short	(.L_46 - .L_45)
.L_45:
        /*0004*/ 	.word	0x00000082


	//----- nvinfo : EIATTR_KPARAM_INFO
	.align		4
.L_46:
        /*0008*/ 	.byte	0x04, 0x17
        /*000a*/ 	.short	(.L_48 - .L_47)
.L_47:
        /*000c*/ 	.word	0x00000000
        /*0010*/ 	.short	0x0000
        /*0012*/ 	.short	0x0000
        /*0014*/ 	.byte	0x00, 0xf5, 0x21, 0x00


	//----- nvinfo : EIATTR_SPARSE_MMA_MASK
	.align		4
.L_48:
        /*0018*/ 	.byte	0x03, 0x50
        /*001a*/ 	.short	0x0000


	//----- nvinfo : EIATTR_MAXREG_COUNT
	.align		4
        /*001c*/ 	.byte	0x03, 0x1b
        /*001e*/ 	.short	0x00ff


	//----- nvinfo : EIATTR_NUM_BARRIERS
	.align		4
        /*0020*/ 	.byte	0x02, 0x4c
        /*0022*/ 	.byte	0x01
	.zero		1


	//----- nvinfo : EIATTR_EXTERNS
	.align		4
        /*0024*/ 	.byte	0x04, 0x0f
        /*0026*/ 	.short	(.L_50 - .L_49)


	//   ....[0]....
	.align		4
.L_49:
        /*0028*/ 	.word	index@(vprintf)


	//----- nvinfo : EIATTR_MERCURY_ISA_VERSION
	.align		4
.L_50:
        /*002c*/ 	.byte	0x03, 0x5f
        /*002e*/ 	.short	0x0101


	//----- nvinfo : EIATTR_VRC_CTA_INIT_COUNT
	.align		4
        /*0030*/ 	.byte	0x02, 0x4a
	.zero		1
	.zero		1


	//----- nvinfo : EIATTR_SYSCALL_OFFSETS
	.align		4
        /*0034*/ 	.byte	0x04, 0x46
        /*0036*/ 	.short	(.L_52 - .L_51)


	//   ....[0]....
.L_51:
        /*0038*/ 	.word	0x000027f0


	//   ....[1]....
        /*003c*/ 	.word	0x00002880


	//----- nvinfo : EIATTR_EXIT_INSTR_OFFSETS
	.align		4
.L_52:
        /*0040*/ 	.byte	0x04, 0x1c
        /*0042*/ 	.short	(.L_54 - .L_53)


	//   ....[0]....
.L_53:
        /*0044*/ 	.word	0x000028e0


	//----- nvinfo : EIATTR_CRS_STACK_SIZE
	.align		4
.L_54:
        /*0048*/ 	.byte	0x04, 0x1e
        /*004a*/ 	.short	(.L_56 - .L_55)
.L_55:
        /*004c*/ 	.word	0x00000000


	//----- nvinfo : EIATTR_CBANK_PARAM_SIZE
	.align		4
.L_56:
        /*0050*/ 	.byte	0x03, 0x19
        /*0052*/ 	.short	0x0008


	//----- nvinfo : EIATTR_PARAM_CBANK
	.align		4
        /*0054*/ 	.byte	0x04, 0x0a
        /*0056*/ 	.short	(.L_58 - .L_57)
	.align		4
.L_57:
        /*0058*/ 	.word	index@(.nv.constant0._Z23calculateDistanceMatrixPi)
        /*005c*/ 	.short	0x0380
        /*005e*/ 	.short	0x0008


	//----- nvinfo : EIATTR_SW_WAR
	.align		4
.L_58:
        /*0060*/ 	.byte	0x04, 0x36
        /*0062*/ 	.short	(.L_60 - .L_59)
.L_59:
        /*0064*/ 	.word	0x00000008
.L_60:


//--------------------- .nv.callgraph             --------------------------
	.section	.nv.callgraph,"",@"SHT_CUDA_CALLGRAPH"
	.align	4
	.sectionentsize	8
	.align		4
        /*0000*/ 	.word	0x00000000
	.align		4
        /*0004*/ 	.word	0xffffffff
	.align		4
        /*0008*/ 	.word	index@(_Z23calculateDistanceMatrixPi)
	.align		4
        /*000c*/ 	.word	index@(vprintf)
	.align		4
        /*0010*/ 	.word	0x00000000
	.align		4
        /*0014*/ 	.word	0xfffffffe
	.align		4
        /*0018*/ 	.word	0x00000000
	.align		4
        /*001c*/ 	.word	0xfffffffd
	.align		4
        /*0020*/ 	.word	0x00000000
	.align		4
        /*0024*/ 	.word	0xfffffffc


//--------------------- .nv.constant4             --------------------------
	.section	.nv.constant4,"a",@progbits
	.align	8
	.align		8
.nv.constant4:
        /*0000*/ 	.dword	d_mutex
	.align		8
        /*0008*/ 	.dword	$str
	.align		8
        /*0010*/ 	.dword	$str$1
	.align		8
        /*0018*/ 	.dword	vprintf


//--------------------- .text._Z21initializeLinearGraphPi --------------------------
	.section	.text._Z21initializeLinearGraphPi,"ax",@progbits
	.align	128
        .global         _Z21initializeLinearGraphPi
        .type           _Z21initializeLinearGraphPi,@function
        .size           _Z21initializeLinearGraphPi,(.L_x_366 - _Z21initializeLinearGraphPi)
        .other          _Z21initializeLinearGraphPi,@"STO_CUDA_ENTRY STV_DEFAULT"
_Z21initializeLinearGraphPi:
.text._Z21initializeLinearGraphPi:
[----:B------:R-:W-:Y:S01]  /*0000*/  LDC R1, c[0x0][0x37c] ;  /* 0x0000df00ff017b82 */ /* 0x000fe20000000800 */
[----:B------:R-:W0:Y:S07]  /*0010*/  S2R R0, SR_TID.X ;  /* 0x0000000000007919 */ /* 0x000e2e0000002100 */
[----:B------:R-:W1:Y:S01]  /*0020*/  S2UR UR6, SR_CTAID.X ;  /* 0x00000000000679c3 */ /* 0x000e620000002500 */
[----:B------:R-:W-:Y:S01]  /*0030*/  IMAD.MOV.U32 R10, RZ, RZ, RZ ;  /* 0x000000ffff0a7224 */ /* 0x000fe200078e00ff */
[----:B------:R-:W2:Y:S06]  /*0040*/  LDCU.64 UR4, c[0x0][0x358] ;  /* 0x00006b00ff0477ac */ /* 0x000eac0008000a00 */
[----:B------:R-:W3:Y:S02]  /*0050*/  LDC.64 R2, c[0x0][0x380] ;  /* 0x0000e000ff027b82 */ /* 0x000ee40000000a00 */
.L_x_184:
[----:B012345:R-:W-:-:S04]  /*0060*/  LOP3.LUT R4, R10, 0x7, RZ, 0xc0, !PT ;  /* 0x000000070a047812 */ /* 0x03ffc800078ec0ff */
[----:B-1----:R-:W-:-:S13]  /*0070*/  ISETP.NE.AND P0, PT, R4, UR6, PT ;  /* 0x0000000604007c0c */ /* 0x002fda000bf05270 */
[----:B------:R-:W-:Y:S05]  /*0080*/  @P0 BRA `(.L_x_0) ;  /* 0x00000038007c0947 */ /* 0x000fea0003800000 */
[----:B0-----:R-:W-:Y:S01]  /*0090*/  ISETP.NE.AND P0, PT, R0, RZ, PT ;  /* 0x000000ff0000720c */ /* 0x001fe20003f05270 */
[----:B------:R-:W-:Y:S01]  /*00a0*/  IMAD.SHL.U32 R7, R10, 0x40, RZ ;  /* 0x000000400a077824 */ /* 0x000fe200078e00ff */
[----:B------:R-:W-:Y:S01]  /*00b0*/  ISETP.NE.AND P1, PT, R0, 0x1, PT ;  /* 0x000000010000780c */ /* 0x000fe20003f25270 */
[C---:B------:R-:W-:Y:S01]  /*00c0*/  IMAD R5, R10.reuse, 0x41, RZ ;  /* 0x000000410a057824 */ /* 0x040fe200078e02ff */
[----:B------:R-:W-:Y:S01]  /*00d0*/  BSSY.RECONVERGENT B0, `(.L_x_1) ;  /* 0x0000010000007945 */ /* 0x000fe20003800200 */
[----:B------:R-:W-:Y:S01]  /*00e0*/  P2R R4, PR, RZ, 0x1 ;  /* 0x00000001ff047803 */ /* 0x000fe20000000000 */
[----:B------:R-:W-:Y:S01]  /*00f0*/  VIADD R11, R10, 0x1 ;  /* 0x000000010a0b7836 */ /* 0x000fe20000000000 */
[----:B------:R-:W-:Y:S01]  /*0100*/  P2R R4, PR, RZ, 0x2 ;  /* 0x00000002ff047803 */ /* 0x000fe20000000000 */
[----:B---3--:R-:W-:-:S04]  /*0110*/  IMAD.WIDE.U32 R4, R5, 0x4, R2 ;  /* 0x0000000405047825 */ /* 0x008fc800078e0002 */
[----:B------:R-:W-:Y:S01]  /*0120*/  IMAD.WIDE.U32 R8, R7, 0x4, R2 ;  /* 0x0000000407087825 */ /* 0x000fe200078e0002 */
[----:B------:R-:W-:Y:S06]  /*0130*/  @P0 BRA `(.L_x_2) ;  /* 0x0000000000240947 */ /* 0x000fec0003800000 */
[----:B------:R-:W-:-:S13]  /*0140*/  ISETP.NE.AND P0, PT, R10, RZ, PT ;  /* 0x000000ff0a00720c */ /* 0x000fda0003f05270 */
[----:B--2---:R0:W-:Y:S01]  /*0150*/  @!P0 STG.E desc[UR4][R4.64], RZ ;  /* 0x000000ff04008986 */ /* 0x0041e2000c101904 */
[----:B------:R-:W-:Y:S05]  /*0160*/  @!P0 BRA `(.L_x_2) ;  /* 0x0000000000188947 */ /* 0x000fea0003800000 */
[----:B------:R-:W-:-:S04]  /*0170*/  ISETP.NE.AND P0, PT, R10, 0x1, PT ;  /* 0x000000010a00780c */ /* 0x000fc80003f05270 */
[----:B------:R-:W-:-:S13]  /*0180*/  ISETP.NE.AND P0, PT, R11, RZ, P0 ;  /* 0x000000ff0b00720c */ /* 0x000fda0000705270 */
[----:B------:R-:W-:Y:S02]  /*0190*/  @!P0 IMAD.MOV.U32 R13, RZ, RZ, 0x1 ;  /* 0x00000001ff0d8424 */ /* 0x000fe400078e00ff */
[----:B------:R-:W-:-:S03]  /*01a0*/  @P0 IMAD.MOV.U32 R15, RZ, RZ, 0xf423f ;  /* 0x000f423fff0f0424 */ /* 0x000fc600078e00ff */
[----:B------:R1:W-:Y:S04]  /*01b0*/  @!P0 STG.E desc[UR4][R8.64], R13 ;  /* 0x0000000d08008986 */ /* 0x0003e8000c101904 */
[----:B------:R1:W-:Y:S02]  /*01c0*/  @P0 STG.E desc[UR4][R8.64], R15 ;  /* 0x0000000f08000986 */ /* 0x0003e4000c101904 */
.L_x_2:
[----:B--2---:R-:W-:Y:S05]  /*01d0*/  BSYNC.RECONVERGENT B0 ;  /* 0x0000000000007941 */ /* 0x004fea0003800200 */
.L_x_1:
[----:B------:R-:W-:Y:S04]  /*01e0*/  BSSY.RECONVERGENT B0, `(.L_x_3) ;  /* 0x000000c000007945 */ /* 0x000fe80003800200 */
[----:B------:R-:W-:Y:S05]  /*01f0*/  @P1 BRA `(.L_x_4) ;  /* 0x0000000000281947 */ /* 0x000fea0003800000 */
[----:B------:R-:W-:-:S13]  /*0200*/  ISETP.NE.AND P0, PT, R10, 0x1, PT ;  /* 0x000000010a00780c */ /* 0x000fda0003f05270 */
[----:B------:R-:W-:Y:S05]  /*0210*/  @!P0 BRA `(.L_x_5) ;  /* 0x00000000001c8947 */ /* 0x000fea0003800000 */
[----:B------:R-:W-:-:S04]  /*0220*/  ISETP.NE.AND P0, PT, R10, 0x2, PT ;  /* 0x000000020a00780c */ /* 0x000fc80003f05270 */
[----:B------:R-:W-:-:S13]  /*0230*/  ISETP.EQ.OR P0, PT, R10, RZ, !P0 ;  /* 0x000000ff0a00720c */ /* 0x000fda0004702670 */
[----:B-1----:R-:W-:Y:S02]  /*0240*/  @!P0 IMAD.MOV.U32 R13, RZ, RZ, 0xf423f ;  /* 0x000f423fff0d8424 */ /* 0x002fe400078e00ff */
[----:B------:R-:W-:-:S03]  /*0250*/  @P0 IMAD.MOV.U32 R15, RZ, RZ, 0x1 ;  /* 0x00000001ff0f0424 */ /* 0x000fc600078e00ff */
[----:B------:R2:W-:Y:S04]  /*0260*/  @!P0 STG.E desc[UR4][R8.64+0x4], R13 ;  /* 0x0000040d08008986 */ /* 0x0005e8000c101904 */
[----:B------:R2:W-:Y:S01]  /*0270*/  @P0 STG.E desc[UR4][R8.64+0x4], R15 ;  /* 0x0000040f08000986 */ /* 0x0005e2000c101904 */
[----:B------:R-:W-:Y:S05]  /*0280*/  BRA `(.L_x_4) ;  /* 0x0000000000047947 */ /* 0x000fea0003800000 */
.L_x_5:
[----:B------:R3:W-:Y:S02]  /*0290*/  STG.E desc[UR4][R4.64], RZ ;  /* 0x000000ff04007986 */ /* 0x0007e4000c101904 */
.L_x_4:
[----:B------:R-:W-:Y:S05]  /*02a0*/  BSYNC.RECONVERGENT B0 ;  /* 0x0000000000007941 */ /* 0x000fea0003800200 */
.L_x_3:
[----:B------:R-:W-:Y:S01]  /*02b0*/  ISETP.NE.AND P0, PT, R0, 0x2, PT ;  /* 0x000000020000780c */ /* 0x000fe20003f05270 */
[----:B------:R-:W-:Y:S03]  /*02c0*/  BSSY.RECONVERGENT B0, `(.L_x_6) ;  /* 0x000000d000007945 */ /* 0x000fe60003800200 */
[----:B------:R-:W-:-:S09]  /*02d0*/  P2R R6, PR, RZ, 0x1 ;  /* 0x00000001ff067803 */ /* 0x000fd20000000000 */
[----:B------:R-:W-:Y:S05]  /*02e0*/  @P0 BRA `(.L_x_7) ;  /* 0x0000000000280947 */ /* 0x000fea0003800000 */
[----:B------:R-:W-:-:S13]  /*02f0*/  ISETP.NE.AND P0, PT, R10, 0x2, PT ;  /* 0x000000020a00780c */ /* 0x000fda0003f05270 */
[----:B------:R-:W-:Y:S05]  /*0300*/  @!P0 BRA `(.L_x_8) ;  /* 0x00000000001c8947 */ /* 0x000fea0003800000 */
[----:B------:R-:W-:-:S04]  /*0310*/  ISETP.NE.AND P0, PT, R10, 0x3, PT ;  /* 0x000000030a00780c */ /* 0x000fc80003f05270 */
[----:B------:R-:W-:-:S13]  /*0320*/  ISETP.EQ.OR P0, PT, R11, 0x2, !P0 ;  /* 0x000000020b00780c */ /* 0x000fda0004702670 */
[----:B-12---:R-:W-:Y:S02]  /*0330*/  @!P0 IMAD.MOV.U32 R13, RZ, RZ, 0xf423f ;  /* 0x000f423fff0d8424 */ /* 0x006fe400078e00ff */
[----:B------:R-:W-:-:S03]  /*0340*/  @P0 IMAD.MOV.U32 R15, RZ, RZ, 0x1 ;  /* 0x00000001ff0f0424 */ /* 0x000fc600078e00ff */
[----:B------:R5:W-:Y:S04]  /*0350*/  @!P0 STG.E desc[UR4][R8.64+0x8], R13 ;  /* 0x0000080d08008986 */ /* 0x000be8000c101904 */
[----:B------:R5:W-:Y:S01]  /*0360*/  @P0 STG.E desc[UR4][R8.64+0x8], R15 ;  /* 0x0000080f08000986 */ /* 0x000be2000c101904 */
[----:B------:R-:W-:Y:S05]  /*0370*/  BRA `(.L_x_7) ;  /* 0x0000000000047947 */ /* 0x000fea0003800000 */
.L_x_8:
[----:B------:R4:W-:Y:S02]  /*0380*/  STG.E desc[UR4][R4.64], RZ ;  /* 0x000000ff04007986 */ /* 0x0009e4000c101904 */
.L_x_7:
[----:B------:R-:W-:Y:S05]  /*0390*/  BSYNC.RECONVERGENT B0 ;  /* 0x0000000000007941 */ /* 0x000fea0003800200 */
.L_x_6:
        /* <DEDUP_REMOVED lines=8> */
[----:B-12--5:R-:W-:Y:S02]  /*0420*/  @!P0 IMAD.MOV.U32 R13, RZ, RZ, 0xf423f ;  /* 0x000f423fff0d8424 */ /* 0x026fe400078e00ff */
[----:B------:R-:W-:-:S03]  /*0430*/  @P0 IMAD.MOV.U32 R15, RZ, RZ, 0x1 ;  /* 0x00000001ff0f0424 */ /* 0x000fc600078e00ff */
[----:B------:R1:W-:Y:S04]  /*0440*/  @!P0 STG.E desc[UR4][R8.64+0xc], R13 ;  /* 0x00000c0d08008986 */ /* 0x0003e8000c101904 */
[----:B------:R1:W-:Y:S01]  /*0450*/  @P0 STG.E desc[UR4][R8.64+0xc], R15 ;  /* 0x00000c0f08000986 */ /* 0x0003e2000c101904 */
[----:B------:R-:W-:Y:S05]  /*0460*/  BRA `(.L_x_10) ;  /* 0x0000000000047947 */ /* 0x000fea0003800000 */
.L_x_11:
[----:B------:R0:W-:Y:S02]  /*0470*/  STG.E desc[UR4][R4.64], RZ ;  /* 0x000000ff04007986 */ /* 0x0001e4000c101904 */
.L_x_10:
[----:B------:R-:W-:Y:S05]  /*0480*/  BSYNC.RECONVERGENT B0 ;  /* 0x0000000000007941 */ /* 0x000fea0003800200 */
.L_x_9:
        /* <DEDUP_REMOVED lines=13> */
.L_x_14:
[----:B------:R0:W-:Y:S02]  /*0560*/  STG.E desc[UR4][R4.64], RZ ;  /* 0x000000ff04007986 */ /* 0x0001e4000c101904 */
.L_x_13:
[----:B------:R-:W-:Y:S05]  /*0570*/  BSYNC.RECONVERGENT B0 ;  /* 0x0000000000007941 */ /* 0x000fea0003800200 */
.L_x_12:
        /* <DEDUP_REMOVED lines=13> */
.L_x_17:
[----:B------:R0:W-:Y:S02]  /*0650*/  STG.E desc[UR4][R4.64], RZ ;  /* 0x000000ff04007986 */ /* 0x0001e4000c101904 */
.L_x_16:
[----:B------:R-:W-:Y:S05]  /*0660*/  BSYNC.RECONVERGENT B0 ;  /* 0x0000000000007941 */ /* 0x000fea0003800200 */
.L_x_15:
        /* <DEDUP_REMOVED lines=13> */
.L_x_20:
[----:B------:R0:W-:Y:S02]  /*0740*/  STG.E desc[UR4][R4.64], RZ ;  /* 0x000000ff04007986 */ /* 0x0001e4000c101904 */
.L_x_19:
[----:B------:R-:W-:Y:S05]  /*0750*/  BSYNC.RECONVERGENT B0 ;  /* 0x0000000000007941 */ /* 0x000fea0003800200 */
.L_x_18:
        /* <DEDUP_REMOVED lines=13> */
.L_x_23:
[----:B------:R0:W-:Y:S02]  /*0830*/  STG.E desc[UR4][R4.64], RZ ;  /* 0x000000ff04007986 */ /* 0x0001e4000c101904 */
.L_x_22:
[----:B------:R-:W-:Y:S05]  /*0840*/  BSYNC.RECONVERGENT B0 ;  /* 0x0000000000007941 */ /* 0x000fea0003800200 */
.L_x_21:
[----:B------:R-:W-:Y:S01]  /*0850*/  ISETP.NE.AND P0, PT, R0, 0x8, PT ;  /* 0x000000080000780c */ /* 0x000fe20003f05270 */
[----:B-12--5:R-:W-:Y:S01]  /*0860*/  VIADD R9, R7, 0x8 ;  /* 0x0000000807097836 */ /* 0x026fe20000000000 */
[----:B------:R-:W-:Y:S02]  /*0870*/  BSSY.RECONVERGENT B0, `(.L_x_24) ;  /* 0x000000d000007945 */ /* 0x000fe40003800200 */
[----:B------:R-:W-:Y:S01]  /*0880*/  P2R R6, PR, RZ, 0x1 ;  /* 0x00000001ff067803 */ /* 0x000fe20000000000 */
[----:B------:R-:W-:-:S08]  /*0890*/  IMAD.WIDE.U32 R8, R9, 0x4, R2 ;  /* 0x0000000409087825 */ /* 0x000fd000078e0002 */
[----:B------:R-:W-:Y:S05]  /*08a0*/  @P0 BRA `(.L_x_25) ;  /* 0x0000000000240947 */ /* 0x000fea0003800000 */
[----:B------:R-:W-:-:S13]  /*08b0*/  ISETP.NE.AND P0, PT, R10, 0x8, PT ;  /* 0x000000080a00780c */ /* 0x000fda0003f05270 */
[----:B------:R1:W-:Y:S01]  /*08c0*/  @!P0 STG.E desc[UR4][R4.64], RZ ;  /* 0x000000ff04008986 */ /* 0x0003e2000c101904 */
[----:B------:R-:W-:Y:S05]  /*08d0*/  @!P0 BRA `(.L_x_25) ;  /* 0x0000000000188947 */ /* 0x000fea0003800000 */
[----:B------:R-:W-:-:S04]  /*08e0*/  ISETP.NE.AND P0, PT, R10, 0x9, PT ;  /* 0x000000090a00780c */ /* 0x000fc80003f05270 */
[----:B------:R-:W-:-:S13]  /*08f0*/  ISETP.NE.AND P0, PT, R11, 0x8, P0 ;  /* 0x000000080b00780c */ /* 0x000fda0000705270 */
[----:B------:R-:W-:Y:S02]  /*0900*/  @!P0 IMAD.MOV.U32 R13, RZ, RZ, 0x1 ;  /* 0x00000001ff0d8424 */ /* 0x000fe400078e00ff */
[----:B------:R-:W-:-:S03]  /*0910*/  @P0 IMAD.MOV.U32 R15, RZ, RZ, 0xf423f ;  /* 0x000f423fff0f0424 */ /* 0x000fc600078e00ff */
[----:B------:R2:W-:Y:S04]  /*0920*/  @!P0 STG.E desc[UR4][R8.64], R13 ;  /* 0x0000000d08008986 */ /* 0x0005e8000c101904 */
[----:B------:R2:W-:Y:S02]  /*0930*/  @P0 STG.E desc[UR4][R8.64], R15 ;  /* 0x0000000f08000986 */ /* 0x0005e4000c101904 */
.L_x_25:
[----:B------:R-:W-:Y:S05]  /*0940*/  BSYNC.RECONVERGENT B0 ;  /* 0x0000000000007941 */ /* 0x000fea0003800200 */
.L_x_24:
        /* <DEDUP_REMOVED lines=8> */
[----:B--2---:R-:W-:Y:S02]  /*09d0*/  @!P0 IMAD.MOV.U32 R13, RZ, RZ, 0xf423f ;  /* 0x000f423fff0d8424 */ /* 0x004fe400078e00ff */
[----:B------:R-:W-:-:S03]  /*09e0*/  @P0 IMAD.MOV.U32 R15, RZ, RZ, 0x1 ;  /* 0x00000001ff0f0424 */ /* 0x000fc600078e00ff */
[----:B------:R2:W-:Y:S04]  /*09f0*/  @!P0 STG.E desc[UR4][R8.64+0x4], R13 ;  /* 0x0000040d08008986 */ /* 0x0005e8000c101904 */
[----:B------:R2:W-:Y:S01]  /*0a00*/  @P0 STG.E desc[UR4][R8.64+0x4], R15 ;  /* 0x0000040f08000986 */ /* 0x0005e2000c101904 */
[----:B------:R-:W-:Y:S05]  /*0a10*/  BRA `(.L_x_27) ;  /* 0x0000000000047947 */ /* 0x000fea0003800000 */
.L_x_28:
[----:B------:R5:W-:Y:S02]  /*0a20*/  STG.E desc[UR4][R4.64], RZ ;  /* 0x000000ff04007986 */ /* 0x000be4000c101904 */
.L_x_27:
[----:B------:R-:W-:Y:S05]  /*0a30*/  BSYNC.RECONVERGENT B0 ;  /* 0x0000000000007941 */ /* 0x000fea0003800200 */
.L_x_26:
        /* <DEDUP_REMOVED lines=13> */
.L_x_31:
[----:B------:R0:W-:Y:S02]  /*0b10*/  STG.E desc[UR4][R4.64], RZ ;  /* 0x000000ff04007986 */ /* 0x0001e4000c101904 */
.L_x_30:
[----:B------:R-:W-:Y:S05]  /*0b20*/  BSYNC.RECONVERGENT B0 ;  /* 0x0000000000007941 */ /* 0x000fea0003800200 */
.L_x_29:
        /* <DEDUP_REMOVED lines=13> */
.L_x_34:
[----:B------:R0:W-:Y:S02]  /*0c00*/  STG.E desc[UR4][R4.64], RZ ;  /* 0x000000ff04007986 */ /* 0x0001e4000c101904 */
.L_x_33:
[----:B------:R-:W-:Y:S05]  /*0c10*/  BSYNC.RECONVERGENT B0 ;  /* 0x0000000000007941 */ /* 0x000fea0003800200 */
.L_x_32:
        /* <DEDUP_REMOVED lines=13> */
.L_x_37:
[----:B------:R0:W-:Y:S02]  /*0cf0*/  STG.E desc[UR4][R4.64], RZ ;  /* 0x000000ff04007986 */ /* 0x0001e4000c101904 */
.L_x_36:
[----:B------:R-:W-:Y:S05]  /*0d00*/  BSYNC.RECONVERGENT B0 ;  /* 0x0000000000007941 */ /* 0x000fea0003800200 */
.L_x_35:
        /* <DEDUP_REMOVED lines=13> */
.L_x_40:
[----:B------:R0:W-:Y:S02]  /*0de0*/  STG.E desc[UR4][R4.64], RZ ;  /* 0x000000ff04007986 */ /* 0x0001e4000c101904 */
.L_x_39:
[----:B------:R-:W-:Y:S05]  /*0df0*/  BSYNC.RECONVERGENT B0 ;  /* 0x0000000000007941 */ /* 0x000fea0003800200 */
.L_x_38:
        /* <DEDUP_REMOVED lines=13> */
.L_x_43:
[----:B------:R0:W-:Y:S02]  /*0ed0*/  STG.E desc[UR4][R4.64], RZ ;  /* 0x000000ff04007986 */ /* 0x0001e4000c101904 */
.L_x_42:
[----:B------:R-:W-:Y:S05]  /*0ee0*/  BSYNC.RECONVERGENT B0 ;  /* 0x0000000000007941 */ /* 0x000fea0003800200 */
.L_x_41:
        /* <DEDUP_REMOVED lines=13> */
.L_x_46:
[----:B------:R0:W-:Y:S02]  /*0fc0*/  STG.E desc[UR4][R4.64], RZ ;  /* 0x000000ff04007986 */ /* 0x0001e4000c101904 */
.L_x_45:
[----:B------:R-:W-:Y:S05]  /*0fd0*/  BSYNC.RECONVERGENT B0 ;  /* 0x0000000000007941 */ /* 0x000fea0003800200 */
.L_x_44:
[----:B------:R-:W-:Y:S01]  /*0fe0*/  ISETP.NE.AND P0, PT, R0, 0x10, PT ;  /* 0x000000100000780c */ /* 0x000fe20003f05270 */
[----:B--2---:R-:W-:Y:S01]  /*0ff0*/  VIADD R9, R7, 0x10 ;  /* 0x0000001007097836 */ /* 0x004fe20000000000 */
        /* <DEDUP_REMOVED lines=13> */
.L_x_48:
[----:B------:R-:W-:Y:S05]  /*10d0*/  BSYNC.RECONVERGENT B0 ;  /* 0x0000000000007941 */ /* 0x000fea0003800200 */
.L_x_47:
        /* <DEDUP_REMOVED lines=8> */
[----:B0-----:R-:W-:Y:S02]  /*1160*/  @!P0 IMAD.MOV.U32 R13, RZ, RZ, 0xf423f ;  /* 0x000f423fff0d8424 */ /* 0x001fe400078e00ff */
[----:B------:R-:W-:-:S03]  /*1170*/  @P0 IMAD.MOV.U32 R15, RZ, RZ, 0x1 ;  /* 0x00000001ff0f0424 */ /* 0x000fc600078e00ff */
[----:B------:R0:W-:Y:S04]  /*1180*/  @!P0 STG.E desc[UR4][R8.64+0x4], R13 ;  /* 0x0000040d08008986 */ /* 0x0001e8000c101904 */
[----:B------:R0:W-:Y:S01]  /*1190*/  @P0 STG.E desc[UR4][R8.64+0x4], R15 ;  /* 0x0000040f08000986 */ /* 0x0001e2000c101904 */
[----:B------:R-:W-:Y:S05]  /*11a0*/  BRA `(.L_x_50) ;  /* 0x0000000000047947 */ /* 0x000fea0003800000 */
.L_x_51:
[----:B------:R0:W-:Y:S02]  /*11b0*/  STG.E desc[UR4][R4.64], RZ ;  /* 0x000000ff04007986 */ /* 0x0001e4000c101904 */
.L_x_50:
[----:B------:R-:W-:Y:S05]  /*11c0*/  BSYNC.RECONVERGENT B0 ;  /* 0x0000000000007941 */ /* 0x000fea0003800200 */
.L_x_49:
        /* <DEDUP_REMOVED lines=13> */
.L_x_54:
[----:B------:R0:W-:Y:S02]  /*12a0*/  STG.E desc[UR4][R4.64], RZ ;  /* 0x000000ff04007986 */ /* 0x0001e4000c101904 */
.L_x_53:
[----:B------:R-:W-:Y:S05]  /*12b0*/  BSYNC.RECONVERGENT B0 ;  /* 0x0000000000007941 */ /* 0x000fea0003800200 */
.L_x_52:
        /* <DEDUP_REMOVED lines=13> */
.L_x_57:
[----:B------:R0:W-:Y:S02]  /*1390*/  STG.E desc[UR4][R4.64], RZ ;  /* 0x000000ff04007986 */ /* 0x0001e4000c101904 */
.L_x_56:
[----:B------:R-:W-:Y:S05]  /*13a0*/  BSYNC.RECONVERGENT B0 ;  /* 0x0000000000007941 */ /* 0x000fea0003800200 */
.L_x_55:
        /* <DEDUP_REMOVED lines=13> */
.L_x_60:
[----:B------:R0:W-:Y:S02]  /*1480*/  STG.E desc[UR4][R4.64], RZ ;  /* 0x000000ff04007986 */ /* 0x0001e4000c101904 */
.L_x_59:
[----:B------:R-:W-:Y:S05]  /*1490*/  BSYNC.RECONVERGENT B0 ;  /* 0x0000000000007941 */ /* 0x000fea0003800200 */
.L_x_58:
        /* <DEDUP_REMOVED lines=13> */
.L_x_63:
[----:B------:R0:W-:Y:S02]  /*1570*/  STG.E desc[UR4][R4.64], RZ ;  /* 0x000000ff04007986 */ /* 0x0001e4000c101904 */
.L_x_62:
[----:B------:R-:W-:Y:S05]  /*1580*/  BSYNC.RECONVERGENT B0 ;  /* 0x0000000000007941 */ /* 0x000fea0003800200 */
.L_x_61:
        /* <DEDUP_REMOVED lines=13> */
.L_x_66:
[----:B------:R0:W-:Y:S02]  /*1660*/  STG.E desc[UR4][R4.64], RZ ;  /* 0x000000ff04007986 */ /* 0x0001e4000c101904 */
.L_x_65:
[----:B------:R-:W-:Y:S05]  /*1670*/  BSYNC.RECONVERGENT B0 ;  /* 0x0000000000007941 */ /* 0x000fea0003800200 */
.L_x_64:
        /* <DEDUP_REMOVED lines=13> */
.L_x_69:
[----:B------:R0:W-:Y:S02]  /*1750*/  STG.E desc[UR4][R4.64], RZ ;  /* 0x000000ff04007986 */ /* 0x0001e4000c101904 */
.L_x_68:
[----:B------:R-:W-:Y:S05]  /*1760*/  BSYNC.RECONVERGENT B0 ;  /* 0x0000000000007941 */ /* 0x000fea0003800200 */
.L_x_67:
[----:B------:R-:W-:Y:S01]  /*1770*/  ISETP.NE.AND P0, PT, R0, 0x18, PT ;  /* 0x000000180000780c */ /* 0x000fe20003f05270 */
[----:B0-----:R-:W-:Y:S01]  /*1780*/  VIADD R9, R7, 0x18 ;  /* 0x0000001807097836 */ /* 0x001fe20000000000 */
        /* <DEDUP_REMOVED lines=13> */
.L_x_71:
[----:B------:R-:W-:Y:S05]  /*1860*/  BSYNC.RECONVERGENT B0 ;  /* 0x0000000000007941 */ /* 0x000fea0003800200 */
.L_x_70:
        /* <DEDUP_REMOVED lines=13> */
.L_x_74:
[----:B------:R0:W-:Y:S02]  /*1940*/  STG.E desc[UR4][R4.64], RZ ;  /* 0x000000ff04007986 */ /* 0x0001e4000c101904 */
.L_x_73:
[----:B------:R-:W-:Y:S05]  /*1950*/  BSYNC.RECONVERGENT B0 ;  /* 0x0000000000007941 */ /* 0x000fea0003800200 */
.L_x_72:
[----:B------:R-:W-:Y:S01]  /*1960*/  ISETP.NE.AND P0, PT, R0, 0x1a, PT ;  /* 0x0000001a0000780c */ /* 0x000fe20003f05270 */
[----:B------:R-:W-:-:S12]  /*1970*/  BSSY.RECONVERGENT B0, `(.L_x_75) ;  /* 0x000000c000007945 */ /* 0x000fd80003800200 */
        /* <DEDUP_REMOVED lines=10> */
.L_x_77:
[----:B------:R0:W-:Y:S02]  /*1a20*/  STG.E desc[UR4][R4.64], RZ ;  /* 0x000000ff04007986 */ /* 0x0001e4000c101904 */
.L_x_76:
[----:B------:R-:W-:Y:S05]  /*1a30*/  BSYNC.RECONVERGENT B0 ;  /* 0x0000000000007941 */ /* 0x000fea0003800200 */
.L_x_75:
        /* <DEDUP_REMOVED lines=12> */
.L_x_80:
[----:B------:R0:W-:Y:S02]  /*1b00*/  STG.E desc[UR4][R4.64], RZ ;  /* 0x000000ff04007986 */ /* 0x0001e4000c101904 */
.L_x_79:
[----:B------:R-:W-:Y:S05]  /*1b10*/  BSYNC.RECONVERGENT B0 ;  /* 0x0000000000007941 */ /* 0x000fea0003800200 */
.L_x_78:
        /* <DEDUP_REMOVED lines=12> */
.L_x_83:
[----:B------:R0:W-:Y:S02]  /*1be0*/  STG.E desc[UR4][R4.64], RZ ;  /* 0x000000ff04007986 */ /* 0x0001e4000c101904 */
.L_x_82:
[----:B------:R-:W-:Y:S05]  /*1bf0*/  BSYNC.RECONVERGENT B0 ;  /* 0x0000000000007941 */ /* 0x000fea0003800200 */
.L_x_81:
        /* <DEDUP_REMOVED lines=12> */
.L_x_86:
[----:B------:R0:W-:Y:S02]  /*1cc0*/  STG.E desc[UR4][R4.64], RZ ;  /* 0x000000ff04007986 */ /* 0x0001e4000c101904 */
.L_x_85:
[----:B------:R-:W-:Y:S05]  /*1cd0*/  BSYNC.RECONVERGENT B0 ;  /* 0x0000000000007941 */ /* 0x000fea0003800200 */
.L_x_84:
        /* <DEDUP_REMOVED lines=12> */
.L_x_89:
[----:B------:R0:W-:Y:S02]  /*1da0*/  STG.E desc[UR4][R4.64], RZ ;  /* 0x000000ff04007986 */ /* 0x0001e4000c101904 */
.L_x_88:
[----:B------:R-:W-:Y:S05]  /*1db0*/  BSYNC.RECONVERGENT B0 ;  /* 0x0000000000007941 */ /* 0x000fea0003800200 */
.L_x_87:
        /* <DEDUP_REMOVED lines=12> */
.L_x_92:
[----:B------:R0:W-:Y:S02]  /*1e80*/  STG.E desc[UR4][R4.64], RZ ;  /* 0x000000ff04007986 */ /* 0x0001e4000c101904 */
.L_x_91:
[----:B------:R-:W-:Y:S05]  /*1e90*/  BSYNC.RECONVERGENT B0 ;  /* 0x0000000000007941 */ /* 0x000fea0003800200 */
.L_x_90:
[----:B------:R-:W-:Y:S01]  /*1ea0*/  ISETP.NE.AND P6, PT, R0, RZ, PT ;  /* 0x000000ff0000720c */ /* 0x000fe20003fc5270 */
[----:B0-----:R-:W-:Y:S01]  /*1eb0*/  VIADD R9, R7, 0x20 ;  /* 0x0000002007097836 */ /* 0x001fe20000000000 */
[----:B------:R-:W-:Y:S03]  /*1ec0*/  BSSY.RECONVERGENT B0, `(.L_x_93) ;  /* 0x000000c000007945 */ /* 0x000fe60003800200 */
        /* <DEDUP_REMOVED lines=11> */
.L_x_94:
[----:B------:R-:W-:Y:S05]  /*1f80*/  BSYNC.RECONVERGENT B0 ;  /* 0x0000000000007941 */ /* 0x000fea0003800200 */
.L_x_93:
        /* <DEDUP_REMOVED lines=12> */
.L_x_97:
[----:B------:R0:W-:Y:S02]  /*2050*/  STG.E desc[UR4][R4.64], RZ ;  /* 0x000000ff04007986 */ /* 0x0001e4000c101904 */
.L_x_96:
[----:B------:R-:W-:Y:S05]  /*2060*/  BSYNC.RECONVERGENT B0 ;  /* 0x0000000000007941 */ /* 0x000fea0003800200 */
.L_x_95:
        /* <DEDUP_REMOVED lines=12> */
.L_x_100:
[----:B------:R0:W-:Y:S02]  /*2130*/  STG.E desc[UR4][R4.64], RZ ;  /* 0x000000ff04007986 */ /* 0x0001e4000c101904 */
.L_x_99:
[----:B------:R-:W-:Y:S05]  /*2140*/  BSYNC.RECONVERGENT B0 ;  /* 0x0000000000007941 */ /* 0x000fea0003800200 */
.L_x_98:
        /* <DEDUP_REMOVED lines=12> */
.L_x_103:
[----:B------:R0:W-:Y:S02]  /*2210*/  STG.E desc[UR4][R4.64], RZ ;  /* 0x000000ff04007986 */ /* 0x0001e4000c101904 */
.L_x_102:
[----:B------:R-:W-:Y:S05]  /*2220*/  BSYNC.RECONVERGENT B0 ;  /* 0x0000000000007941 */ /* 0x000fea0003800200 */
.L_x_101:
        /* <DEDUP_REMOVED lines=12> */
.L_x_106:
[----:B------:R0:W-:Y:S02]  /*22f0*/  STG.E desc[UR4][R4.64], RZ ;  /* 0x000000ff04007986 */ /* 0x0001e4000c101904 */
.L_x_105:
[----:B------:R-:W-:Y:S05]  /*2300*/  BSYNC.RECONVERGENT B0 ;  /* 0x0000000000007941 */ /* 0x000fea0003800200 */
.L_x_104:
        /* <DEDUP_REMOVED lines=12> */
.L_x_109:
[----:B------:R0:W-:Y:S02]  /*23d0*/  STG.E desc[UR4][R4.64], RZ ;  /* 0x000000ff04007986 */ /* 0x0001e4000c101904 */
.L_x_108:
[----:B------:R-:W-:Y:S05]  /*23e0*/  BSYNC.RECONVERGENT B0 ;  /* 0x0000000000007941 */ /* 0x000fea0003800200 */
.L_x_107:
        /* <DEDUP_REMOVED lines=12> */
.L_x_112:
[----:B------:R0:W-:Y:S02]  /*24b0*/  STG.E desc[UR4][R4.64], RZ ;  /* 0x000000ff04007986 */ /* 0x0001e4000c101904 */
.L_x_111:
[----:B------:R-:W-:Y:S05]  /*24c0*/  BSYNC.RECONVERGENT B0 ;  /* 0x0000000000007941 */ /* 0x000fea0003800200 */
.L_x_110:
        /* <DEDUP_REMOVED lines=12> */
.L_x_115:
[----:B------:R0:W-:Y:S02]  /*2590*/  STG.E desc[UR4][R4.64], RZ ;  /* 0x000000ff04007986 */ /* 0x0001e4000c101904 */
.L_x_114:
[----:B------:R-:W-:Y:S05]  /*25a0*/  BSYNC.RECONVERGENT B0 ;  /* 0x0000000000007941 */ /* 0x000fea0003800200 */
.L_x_113:
[----:B------:R-:W-:Y:S01]  /*25b0*/  ISETP.NE.AND P6, PT, R0, 0x8, PT ;  /* 0x000000080000780c */ /* 0x000fe20003fc5270 */
        /* <DEDUP_REMOVED lines=13> */
.L_x_117:
[----:B------:R-:W-:Y:S05]  /*2690*/  BSYNC.RECONVERGENT B0 ;  /* 0x0000000000007941 */ /* 0x000fea0003800200 */
.L_x_116:
        /* <DEDUP_REMOVED lines=12> */
.L_x_120:
[----:B------:R0:W-:Y:S02]  /*2760*/  STG.E desc[UR4][R4.64], RZ ;  /* 0x000000ff04007986 */ /* 0x0001e4000c101904 */
.L_x_119:
[----:B------:R-:W-:Y:S05]  /*2770*/  BSYNC.RECONVERGENT B0 ;  /* 0x0000000000007941 */ /* 0x000fea0003800200 */
.L_x_118:
        /* <DEDUP_REMOVED lines=12> */
.L_x_123:
[----:B------:R0:W-:Y:S02]  /*2840*/  STG.E desc[UR4][R4.64], RZ ;  /* 0x000000ff04007986 */ /* 0x0001e4000c101904 */
.L_x_122:
[----:B------:R-:W-:Y:S05]  /*2850*/  BSYNC.RECONVERGENT B0 ;  /* 0x0000000000007941 */ /* 0x000fea0003800200 */
.L_x_121:
        /* <DEDUP_REMOVED lines=12> */
.L_x_126:
[----:B------:R0:W-:Y:S02]  /*2920*/  STG.E desc[UR4][R4.64], RZ ;  /* 0x000000ff04007986 */ /* 0x0001e4000c101904 */
.L_x_125:
[----:B------:R-:W-:Y:S05]  /*2930*/  BSYNC.RECONVERGENT B0 ;  /* 0x0000000000007941 */ /* 0x000fea0003800200 */
.L_x_124:
        /* <DEDUP_REMOVED lines=12> */
.L_x_129:
[----:B------:R0:W-:Y:S02]  /*2a00*/  STG.E desc[UR4][R4.64], RZ ;  /* 0x000000ff04007986 */ /* 0x0001e4000c101904 */
.L_x_128:
[----:B------:R-:W-:Y:S05]  /*2a10*/  BSYNC.RECONVERGENT B0 ;  /* 0x0000000000007941 */ /* 0x000fea0003800200 */
.L_x_127:
        /* <DEDUP_REMOVED lines=12> */
.L_x_132:
[----:B------:R0:W-:Y:S02]  /*2ae0*/  STG.E desc[UR4][R4.64], RZ ;  /* 0x000000ff04007986 */ /* 0x0001e4000c101904 */
.L_x_131:
[----:B------:R-:W-:Y:S05]  /*2af0*/  BSYNC.RECONVERGENT B0 ;  /* 0x0000000000007941 */ /* 0x000fea0003800200 */
.L_x_130:
        /* <DEDUP_REMOVED lines=12> */
.L_x_135:
[----:B------:R0:W-:Y:S02]  /*2bc0*/  STG.E desc[UR4][R4.64], RZ ;  /* 0x000000ff04007986 */ /* 0x0001e4000c101904 */
.L_x_134:
[----:B------:R-:W-:Y:S05]  /*2bd0*/  BSYNC.RECONVERGENT B0 ;  /* 0x0000000000007941 */ /* 0x000fea0003800200 */
.L_x_133:
        /* <DEDUP_REMOVED lines=12> */
.L_x_138:
[----:B------:R0:W-:Y:S02]  /*2ca0*/  STG.E desc[UR4][R4.64], RZ ;  /* 0x000000ff04007986 */ /* 0x0001e4000c101904 */
.L_x_137:
[----:B------:R-:W-:Y:S05]  /*2cb0*/  BSYNC.RECONVERGENT B0 ;  /* 0x0000000000007941 */ /* 0x000fea0003800200 */
.L_x_136:
        /* <DEDUP_REMOVED lines=14> */
.L_x_140:
[----:B------:R-:W-:Y:S05]  /*2da0*/  BSYNC.RECONVERGENT B0 ;  /* 0x0000000000007941 */ /* 0x000fea0003800200 */
.L_x_139:
        /* <DEDUP_REMOVED lines=12> */
.L_x_143:
[----:B------:R0:W-:Y:S02]  /*2e70*/  STG.E desc[UR4][R4.64], RZ ;  /* 0x000000ff04007986 */ /* 0x0001e4000c101904 */
.L_x_142:
[----:B------:R-:W-:Y:S05]  /*2e80*/  BSYNC.RECONVERGENT B0 ;  /* 0x0000000000007941 */ /* 0x000fea0003800200 */
.L_x_141:
        /* <DEDUP_REMOVED lines=12> */
.L_x_146:
[----:B------:R0:W-:Y:S02]  /*2f50*/  STG.E desc[UR4][R4.64], RZ ;  /* 0x000000ff04007986 */ /* 0x0001e4000c101904 */
.L_x_145:
[----:B------:R-:W-:Y:S05]  /*2f60*/  BSYNC.RECONVERGENT B0 ;  /* 0x0000000000007941 */ /* 0x000fea0003800200 */
.L_x_144:
        /* <DEDUP_REMOVED lines=12> */
.L_x_149:
[----:B------:R0:W-:Y:S02]  /*3030*/  STG.E desc[UR4][R4.64], RZ ;  /* 0x000000ff04007986 */ /* 0x0001e4000c101904 */
.L_x_148:
[----:B------:R-:W-:Y:S05]  /*3040*/  BSYNC.RECONVERGENT B0 ;  /* 0x0000000000007941 */ /* 0x000fea0003800200 */
.L_x_147:
        /* <DEDUP_REMOVED lines=12> */
.L_x_152:
[----:B------:R0:W-:Y:S02]  /*3110*/  STG.E desc[UR4][R4.64], RZ ;  /* 0x000000ff04007986 */ /* 0x0001e4000c101904 */
.L_x_151:
[----:B------:R-:W-:Y:S05]  /*3120*/  BSYNC.RECONVERGENT B0 ;  /* 0x0000000000007941 */ /* 0x000fea0003800200 */
.L_x_150:
        /* <DEDUP_REMOVED lines=12> */
.L_x_155:
[----:B------:R0:W-:Y:S02]  /*31f0*/  STG.E desc[UR4][R4.64], RZ ;  /* 0x000000ff04007986 */ /* 0x0001e4000c101904 */
.L_x_154:
[----:B------:R-:W-:Y:S05]  /*3200*/  BSYNC.RECONVERGENT B0 ;  /* 0x0000000000007941 */ /* 0x000fea0003800200 */
.L_x_153:
        /* <DEDUP_REMOVED lines=12> */
.L_x_158:
[----:B------:R0:W-:Y:S02]  /*32d0*/  STG.E desc[UR4][R4.64], RZ ;  /* 0x000000ff04007986 */ /* 0x0001e4000c101904 */
.L_x_157:
[----:B------:R-:W-:Y:S05]  /*32e0*/  BSYNC.RECONVERGENT B0 ;  /* 0x0000000000007941 */ /* 0x000fea0003800200 */
.L_x_156:
        /* <DEDUP_REMOVED lines=12> */
.L_x_161:
[----:B------:R0:W-:Y:S02]  /*33b0*/  STG.E desc[UR4][R4.64], RZ ;  /* 0x000000ff04007986 */ /* 0x0001e4000c101904 */
.L_x_160:
[----:B------:R-:W-:Y:S05]  /*33c0*/  BSYNC.RECONVERGENT B0 ;  /* 0x0000000000007941 */ /* 0x000fea0003800200 */
.L_x_159:
[----:B------:R-:W-:Y:S01]  /*33d0*/  ISETP.NE.AND P6, PT, R0, 0x18, PT ;  /* 0x000000180000780c */ /* 0x000fe20003fc5270 */
[----:B------:R-:W-:Y:S01]  /*33e0*/  VIADD R7, R7, 0x38 ;  /* 0x0000003807077836 */ /* 0x000fe20000000000 */
        /* <DEDUP_REMOVED lines=8> */
[----:B0-----:R-:W-:Y:S02]  /*3470*/  @!P6 IMAD.MOV.U32 R9, RZ, RZ, 0x1 ;  /* 0x00000001ff09e424 */ /* 0x001fe400078e00ff */
[----:B------:R-:W-:-:S03]  /*3480*/  @P6 IMAD.MOV.U32 R13, RZ, RZ, 0xf423f ;  /* 0x000f423fff0d6424 */ /* 0x000fc600078e00ff */
[----:B------:R0:W-:Y:S04]  /*3490*/  @!P6 STG.E desc[UR4][R6.64], R9 ;  /* 0x000000090600e986 */ /* 0x0001e8000c101904 */
[----:B------:R0:W-:Y:S02]  /*34a0*/  @P6 STG.E desc[UR4][R6.64], R13 ;  /* 0x0000000d06006986 */ /* 0x0001e4000c101904 */
.L_x_163:
[----:B------:R-:W-:Y:S05]  /*34b0*/  BSYNC.RECONVERGENT B0 ;  /* 0x0000000000007941 */ /* 0x000fea0003800200 */
.L_x_162:
        /* <DEDUP_REMOVED lines=12> */
.L_x_166:
[----:B------:R0:W-:Y:S02]  /*3580*/  STG.E desc[UR4][R4.64], RZ ;  /* 0x000000ff04007986 */ /* 0x0001e4000c101904 */
.L_x_165:
[----:B------:R-:W-:Y:S05]  /*3590*/  BSYNC.RECONVERGENT B0 ;  /* 0x0000000000007941 */ /* 0x000fea0003800200 */
.L_x_164:
[----:B------:R-:W-:Y:S04]  /*35a0*/  BSSY.RECONVERGENT B0, `(.L_x_167) ;  /* 0x000000c000007945 */ /* 0x000fe80003800200 */
        /* <DEDUP_REMOVED lines=10> */
.L_x_169:
[----:B------:R0:W-:Y:S02]  /*3650*/  STG.E desc[UR4][R4.64], RZ ;  /* 0x000000ff04007986 */ /* 0x0001e4000c101904 */
.L_x_168:
[----:B------:R-:W-:Y:S05]  /*3660*/  BSYNC.RECONVERGENT B0 ;  /* 0x0000000000007941 */ /* 0x000fea0003800200 */
.L_x_167:
        /* <DEDUP_REMOVED lines=11> */
.L_x_172:
[----:B------:R0:W-:Y:S02]  /*3720*/  STG.E desc[UR4][R4.64], RZ ;  /* 0x000000ff04007986 */ /* 0x0001e4000c101904 */
.L_x_171:
[----:B------:R-:W-:Y:S05]  /*3730*/  BSYNC.RECONVERGENT B0 ;  /* 0x0000000000007941 */ /* 0x000fea0003800200 */
.L_x_170:
        /* <DEDUP_REMOVED lines=11> */
.L_x_175:
[----:B------:R0:W-:Y:S02]  /*37f0*/  STG.E desc[UR4][R4.64], RZ ;  /* 0x000000ff04007986 */ /* 0x0001e4000c101904 */
.L_x_174:
[----:B------:R-:W-:Y:S05]  /*3800*/  BSYNC.RECONVERGENT B0 ;  /* 0x0000000000007941 */ /* 0x000fea0003800200 */
.L_x_173:
        /* <DEDUP_REMOVED lines=11> */
.L_x_178:
[----:B------:R0:W-:Y:S02]  /*38c0*/  STG.E desc[UR4][R4.64], RZ ;  /* 0x000000ff04007986 */ /* 0x0001e4000c101904 */
.L_x_177:
[----:B------:R-:W-:Y:S05]  /*38d0*/  BSYNC.RECONVERGENT B0 ;  /* 0x0000000000007941 */ /* 0x000fea0003800200 */
.L_x_176:
        /* <DEDUP_REMOVED lines=11> */
.L_x_181:
[----:B------:R0:W-:Y:S02]  /*3990*/  STG.E desc[UR4][R4.64], RZ ;  /* 0x000000ff04007986 */ /* 0x0001e4000c101904 */
.L_x_180:
[----:B------:R-:W-:Y:S05]  /*39a0*/  BSYNC.RECONVERGENT B0 ;  /* 0x0000000000007941 */ /* 0x000fea0003800200 */
.L_x_179:
[----:B------:R-:W-:Y:S04]  /*39b0*/  BSSY.RECONVERGENT B0, `(.L_x_0) ;  /* 0x000000c000007945 */ /* 0x000fe80003800200 */
[----:B------:R-:W-:Y:S05]  /*39c0*/  @P5 BRA `(.L_x_182) ;  /* 0x0000000000285947 */ /* 0x000fea0003800000 */
[----:B------:R-:W-:-:S13]  /*39d0*/  ISETP.NE.AND P0, PT, R10, 0x3f, PT ;  /* 0x0000003f0a00780c */ /* 0x000fda0003f05270 */
[----:B------:R-:W-:Y:S05]  /*39e0*/  @!P0 BRA `(.L_x_183) ;  /* 0x00000000001c8947 */ /* 0x000fea0003800000 */
[----:B------:R-:W-:-:S04]  /*39f0*/  ISETP.NE.AND P0, PT, R10, 0x40, PT ;  /* 0x000000400a00780c */ /* 0x000fc80003f05270 */
[----:B------:R-:W-:-:S13]  /*3a00*/  ISETP.EQ.OR P0, PT, R11, 0x3f, !P0 ;  /* 0x0000003f0b00780c */ /* 0x000fda0004702670 */
[----:B012345:R-:W-:Y:S02]  /*3a10*/  @!P0 IMAD.MOV.U32 R5, RZ, RZ, 0xf423f ;  /* 0x000f423fff058424 */ /* 0x03ffe400078e00ff */
[----:B------:R-:W-:-:S03]  /*3a20*/  @P0 IMAD.MOV.U32 R9, RZ, RZ, 0x1 ;  /* 0x00000001ff090424 */ /* 0x000fc600078e00ff */
[----:B------:R0:W-:Y:S04]  /*3a30*/  @!P0 STG.E desc[UR4][R6.64+0x1c], R5 ;  /* 0x00001c0506008986 */ /* 0x0001e8000c101904 */
[----:B------:R0:W-:Y:S01]  /*3a40*/  @P0 STG.E desc[UR4][R6.64+0x1c], R9 ;  /* 0x00001c0906000986 */ /* 0x0001e2000c101904 */
[----:B------:R-:W-:Y:S05]  /*3a50*/  BRA `(.L_x_182) ;  /* 0x0000000000047947 */ /* 0x000fea0003800000 */
.L_x_183:
[----:B------:R0:W-:Y:S02]  /*3a60*/  STG.E desc[UR4][R4.64], RZ ;  /* 0x000000ff04007986 */ /* 0x0001e4000c101904 */
.L_x_182:
[----:B------:R-:W-:Y:S05]  /*3a70*/  BSYNC.RECONVERGENT B0 ;  /* 0x0000000000007941 */ /* 0x000fea0003800200 */
.L_x_0:
[----:B------:R-:W-:-:S05]  /*3a80*/  VIADD R10, R10, 0x1 ;  /* 0x000000010a0a7836 */ /* 0x000fca0000000000 */
[----:B------:R-:W-:-:S13]  /*3a90*/  ISETP.NE.AND P0, PT, R10, 0x40, PT ;  /* 0x000000400a00780c */ /* 0x000fda0003f05270 */
[----:B------:R-:W-:Y:S05]  /*3aa0*/  @P0 BRA `(.L_x_184) ;  /* 0xffffffc4006c0947 */ /* 0x000fea000383ffff */
[----:B--2---:R-:W-:Y:S05]  /*3ab0*/  EXIT ;  /* 0x000000000000794d */ /* 0x004fea0003800000 */
.L_x_185:
[----:B------:R-:W-:-:S00]  /*3ac0*/  BRA `(.L_x_185) ;  /* 0xfffffffc00fc7947 */ /* 0x000fc0000383ffff */
[----:B------:R-:W-:-:S00]  /*3ad0*/  NOP ;  /* 0x0000000000007918 */ /* 0x000fc00000000000 */
        /* <DEDUP_REMOVED lines=10> */
.L_x_366:


//--------------------- .text._Z23initializeCircularGraphPi --------------------------
	.section	.text._Z23initializeCircularGraphPi,"ax",@progbits
	.align	128
        .global         _Z23initializeCircularGraphPi
        .type           _Z23initializeCircularGraphPi,@function
        .size           _Z23initializeCircularGraphPi,(.L_x_367 - _Z23initializeCircularGraphPi)
        .other          _Z23initializeCircularGraphPi,@"STO_CUDA_ENTRY STV_DEFAULT"
_Z23initializeCircularGraphPi:
.text._Z23initializeCircularGraphPi:
[----:B------:R-:W-:Y:S01]  /*0000*/  LDC R1, c[0x0][0x37c] ;  /* 0x0000df00ff017b82 */ /* 0x000fe20000000800 */
[----:B------:R-:W0:Y:S07]  /*0010*/  S2R R0, SR_TID.X ;  /* 0x0000000000007919 */ /* 0x000e2e0000002100 */
[----:B------:R-:W1:Y:S01]  /*0020*/  S2UR UR10, SR_CTAID.X ;  /* 0x00000000000a79c3 */ /* 0x000e620000002500 */
[----:B------:R-:W2:Y:S01]  /*0030*/  LDCU.64 UR6, c[0x0][0x380] ;  /* 0x00007000ff0677ac */ /* 0x000ea20008000a00 */
[----:B------:R-:W-:Y:S01]  /*0040*/  IMAD.MOV.U32 R12, RZ, RZ, RZ ;  /* 0x000000ffff0c7224 */ /* 0x000fe200078e00ff */
[----:B------:R-:W3:Y:S01]  /*0050*/  LDCU.64 UR8, c[0x0][0x358] ;  /* 0x00006b00ff0877ac */ /* 0x000ee20008000a00 */
[----:B--2---:R-:W-:-:S04]  /*0060*/  UIADD3 UR5, UP0, UPT, UR6, 0x8, URZ ;  /* 0x0000000806057890 */ /* 0x004fc8000ff1e0ff */
[----:B---3--:R-:W-:-:S12]  /*0070*/  UIADD3.X UR6, UPT, UPT, URZ, UR7, URZ, UP0, !UPT ;  /* 0x00000007ff067290 */ /* 0x008fd800087fe4ff */
.L_x_247:
[----:B01-34-:R-:W-:-:S04]  /*0080*/  LOP3.LUT R2, R12, 0x7, RZ, 0xc0, !PT ;  /* 0x000000070c027812 */ /* 0x01bfc800078ec0ff */
[----:B-1----:R-:W-:-:S13]  /*0090*/  ISETP.NE.AND P0, PT, R2, UR10, PT ;  /* 0x0000000a02007c0c */ /* 0x002fda000bf05270 */
[----:B--2--5:R-:W-:Y:S05]  /*00a0*/  @P0 BRA `(.L_x_186) ;  /* 0x0000002800900947 */ /* 0x024fea0003800000 */
[----:B------:R-:W1:Y:S01]  /*00b0*/  LDC.64 R4, c[0x0][0x380] ;  /* 0x0000e000ff047b82 */ /* 0x000e620000000a00 */
[C---:B------:R-:W-:Y:S01]  /*00c0*/  ISETP.NE.AND P0, PT, R12.reuse, RZ, PT ;  /* 0x000000ff0c00720c */ /* 0x040fe20003f05270 */
[C---:B------:R-:W-:Y:S01]  /*00d0*/  IMAD R3, R12.reuse, 0x41, RZ ;  /* 0x000000410c037824 */ /* 0x040fe200078e02ff */
[----:B------:R-:W-:Y:S01]  /*00e0*/  BSSY.RECONVERGENT B0, `(.L_x_186) ;  /* 0x00002a0000007945 */ /* 0x000fe20003800200 */
[----:B------:R-:W-:Y:S02]  /*00f0*/  IMAD.SHL.U32 R7, R12, 0x40, RZ ;  /* 0x000000400c077824 */ /* 0x000fe400078e00ff */
[----:B-1----:R-:W-:-:S08]  /*0100*/  IMAD.WIDE.U32 R2, R3, 0x4, R4 ;  /* 0x0000000403027825 */ /* 0x002fd000078e0004 */
[----:B------:R-:W-:Y:S05]  /*0110*/  @!P0 BRA `(.L_x_187) ;  /* 0x0000001c00e48947 */ /* 0x000fea0003800000 */
[C---:B------:R-:W-:Y:S01]  /*0120*/  ISETP.NE.AND P0, PT, R12.reuse, 0x3f, PT ;  /* 0x0000003f0c00780c */ /* 0x040fe20003f05270 */
[----:B------:R-:W-:-:S12]  /*0130*/  VIADD R13, R12, 0x1 ;  /* 0x000000010c0d7836 */ /* 0x000fd80000000000 */
[----:B------:R-:W-:Y:S05]  /*0140*/  @!P0 BRA `(.L_x_188) ;  /* 0x00000008003c8947 */ /* 0x000fea0003800000 */
[----:B------:R-:W1:Y:S01]  /*0150*/  LDC.64 R4, c[0x0][0x380] ;  /* 0x0000e000ff047b82 */ /* 0x000e620000000a00 */
[----:B------:R-:W-:-:S05]  /*0160*/  UMOV UR4, URZ ;  /* 0x000000ff00047c82 */ /* 0x000fca0008000000 */
.L_x_214:
[----:B------:R-:W-:Y:S02]  /*0170*/  ULOP3.LUT UR7, UR4, 0x18, URZ, 0xc0, !UPT ;  /* 0x0000001804077892 */ /* 0x000fe4000f8ec0ff */
[----:B-12--5:R-:W-:Y:S01]  /*0180*/  VIADD R9, R7, UR4 ;  /* 0x0000000407097c36 */ /* 0x026fe20008000000 */
[----:B------:R-:W-:Y:S03]  /*0190*/  BSSY.RECONVERGENT B1, `(.L_x_189) ;  /* 0x000000f000017945 */ /* 0x000fe60003800200 */
[----:B-1----:R-:W-:Y:S01]  /*01a0*/  IMAD.WIDE.U32 R8, R9, 0x4, R4 ;  /* 0x0000000409087825 */ /* 0x002fe200078e0004 */
[----:B0-----:R-:W-:-:S13]  /*01b0*/  ISETP.NE.AND P0, PT, R0, UR7, PT ;  /* 0x0000000700007c0c */ /* 0x001fda000bf05270 */
[----:B---34-:R-:W-:Y:S05]  /*01c0*/  @P0 BRA `(.L_x_190) ;  /* 0x00000000002c0947 */ /* 0x018fea0003800000 */
[----:B------:R-:W-:-:S13]  /*01d0*/  ISETP.NE.AND P0, PT, R12, UR4, PT ;  /* 0x000000040c007c0c */ /* 0x000fda000bf05270 */
[----:B------:R-:W-:Y:S05]  /*01e0*/  @!P0 BRA `(.L_x_191) ;  /* 0x0000000000208947 */ /* 0x000fea0003800000 */
[----:B------:R-:W-:-:S06]  /*01f0*/  UIADD3 UR7, UPT, UPT, UR4, 0x1, URZ ;  /* 0x0000000104077890 */ /* 0x000fcc000fffe0ff */
[----:B------:R-:W-:-:S04]  /*0200*/  ISETP.NE.AND P0, PT, R12, UR7, PT ;  /* 0x000000070c007c0c */ /* 0x000fc8000bf05270 */
[----:B------:R-:W-:-:S13]  /*0210*/  ISETP.EQ.OR P0, PT, R13, UR4, !P0 ;  /* 0x000000040d007c0c */ /* 0x000fda000c702670 */
[----:B------:R-:W-:Y:S02]  /*0220*/  @!P0 IMAD.MOV.U32 R11, RZ, RZ, 0xf423f ;  /* 0x000f423fff0b8424 */ /* 0x000fe400078e00ff */
[----:B------:R-:W-:-:S03]  /*0230*/  @P0 IMAD.MOV.U32 R15, RZ, RZ, 0x1 ;  /* 0x00000001ff0f0424 */ /* 0x000fc600078e00ff */
[----:B------:R1:W-:Y:S04]  /*0240*/  @!P0 STG.E desc[UR8][R8.64], R11 ;  /* 0x0000000b08008986 */ /* 0x0003e8000c101908 */
[----:B------:R1:W-:Y:S01]  /*0250*/  @P0 STG.E desc[UR8][R8.64], R15 ;  /* 0x0000000f08000986 */ /* 0x0003e2000c101908 */
[----:B------:R-:W-:Y:S05]  /*0260*/  BRA `(.L_x_190) ;  /* 0x0000000000047947 */ /* 0x000fea0003800000 */
.L_x_191:
[----:B------:R0:W-:Y:S02]  /*0270*/  STG.E desc[UR8][R2.64], RZ ;  /* 0x000000ff02007986 */ /* 0x0001e4000c101908 */
.L_x_190:
[----:B------:R-:W-:Y:S05]  /*0280*/  BSYNC.RECONVERGENT B1 ;  /* 0x0000000000017941 */ /* 0x000fea0003800200 */
.L_x_189:
[----:B------:R-:W-:Y:S01]  /*0290*/  UIADD3 UR11, UPT, UPT, UR4, 0x1, URZ ;  /* 0x00000001040b7890 */ /* 0x000fe2000fffe0ff */
[----:B------:R-:W-:Y:S03]  /*02a0*/  BSSY.RECONVERGENT B1, `(.L_x_192) ;  /* 0x000000f000017945 */ /* 0x000fe60003800200 */
[----:B------:R-:W-:-:S06]  /*02b0*/  ULOP3.LUT UR7, UR11, 0x19, URZ, 0xc0, !UPT ;  /* 0x000000190b077892 */ /* 0x000fcc000f8ec0ff */
[----:B------:R-:W-:-:S13]  /*02c0*/  ISETP.NE.AND P0, PT, R0, UR7, PT ;  /* 0x0000000700007c0c */ /* 0x000fda000bf05270 */
[----:B------:R-:W-:Y:S05]  /*02d0*/  @P0 BRA `(.L_x_193) ;  /* 0x00000000002c0947 */ /* 0x000fea0003800000 */
[----:B------:R-:W-:-:S13]  /*02e0*/  ISETP.NE.AND P0, PT, R12, UR11, PT ;  /* 0x0000000b0c007c0c */ /* 0x000fda000bf05270 */
[----:B------:R-:W-:Y:S05]  /*02f0*/  @!P0 BRA `(.L_x_194) ;  /* 0x0000000000208947 */ /* 0x000fea0003800000 */
[----:B------:R-:W-:-:S06]  /*0300*/  UIADD3 UR7, UPT, UPT, UR4, 0x2, URZ ;  /* 0x0000000204077890 */ /* 0x000fcc000fffe0ff */
[----:B------:R-:W-:-:S04]  /*0310*/  ISETP.NE.AND P0, PT, R12, UR7, PT ;  /* 0x000000070c007c0c */ /* 0x000fc8000bf05270 */
[----:B------:R-:W-:-:S13]  /*0320*/  ISETP.EQ.OR P0, PT, R12, UR4, !P0 ;  /* 0x000000040c007c0c */ /* 0x000fda000c702670 */
[----:B-1----:R-:W-:Y:S02]  /*0330*/  @!P0 IMAD.MOV.U32 R11, RZ, RZ, 0xf423f ;  /* 0x000f423fff0b8424 */ /* 0x002fe400078e00ff */
[----:B------:R-:W-:-:S03]  /*0340*/  @P0 IMAD.MOV.U32 R15, RZ, RZ, 0x1 ;  /* 0x00000001ff0f0424 */ /* 0x000fc600078e00ff */
[----:B------:R2:W-:Y:S04]  /*0350*/  @!P0 STG.E desc[UR8][R8.64+0x4], R11 ;  /* 0x0000040b08008986 */ /* 0x0005e8000c101908 */
[----:B------:R2:W-:Y:S01]  /*0360*/  @P0 STG.E desc[UR8][R8.64+0x4], R15 ;  /* 0x0000040f08000986 */ /* 0x0005e2000c101908 */
[----:B------:R-:W-:Y:S05]  /*0370*/  BRA `(.L_x_193) ;  /* 0x0000000000047947 */ /* 0x000fea0003800000 */
.L_x_194:
[----:B------:R3:W-:Y:S02]  /*0380*/  STG.E desc[UR8][R2.64], RZ ;  /* 0x000000ff02007986 */ /* 0x0007e4000c101908 */
.L_x_193:
[----:B------:R-:W-:Y:S05]  /*0390*/  BSYNC.RECONVERGENT B1 ;  /* 0x0000000000017941 */ /* 0x000fea0003800200 */
.L_x_192:
        /* <DEDUP_REMOVED lines=10> */
[----:B-12---:R-:W-:Y:S02]  /*0440*/  @!P0 IMAD.MOV.U32 R11, RZ, RZ, 0xf423f ;  /* 0x000f423fff0b8424 */ /* 0x006fe400078e00ff */
[----:B------:R-:W-:-:S03]  /*0450*/  @P0 IMAD.MOV.U32 R15, RZ, RZ, 0x1 ;  /* 0x00000001ff0f0424 */ /* 0x000fc600078e00ff */
[----:B------:R5:W-:Y:S04]  /*0460*/  @!P0 STG.E desc[UR8][R8.64+0x8], R11 ;  /* 0x0000080b08008986 */ /* 0x000be8000c101908 */
[----:B------:R5:W-:Y:S01]  /*0470*/  @P0 STG.E desc[UR8][R8.64+0x8], R15 ;  /* 0x0000080f08000986 */ /* 0x000be2000c101908 */
[----:B------:R-:W-:Y:S05]  /*0480*/  BRA `(.L_x_196) ;  /* 0x0000000000047947 */ /* 0x000fea0003800000 */
.L_x_197:
[----:B------:R4:W-:Y:S02]  /*0490*/  STG.E desc[UR8][R2.64], RZ ;  /* 0x000000ff02007986 */ /* 0x0009e4000c101908 */
.L_x_196:
[----:B------:R-:W-:Y:S05]  /*04a0*/  BSYNC.RECONVERGENT B1 ;  /* 0x0000000000017941 */ /* 0x000fea0003800200 */
.L_x_195:
        /* <DEDUP_REMOVED lines=10> */
[----:B-12--5:R-:W-:Y:S02]  /*0550*/  @!P0 IMAD.MOV.U32 R11, RZ, RZ, 0xf423f ;  /* 0x000f423fff0b8424 */ /* 0x026fe400078e00ff */
[----:B------:R-:W-:-:S03]  /*0560*/  @P0 IMAD.MOV.U32 R15, RZ, RZ, 0x1 ;  /* 0x00000001ff0f0424 */ /* 0x000fc600078e00ff */
[----:B------:R1:W-:Y:S04]  /*0570*/  @!P0 STG.E desc[UR8][R8.64+0xc], R11 ;  /* 0x00000c0b08008986 */ /* 0x0003e8000c101908 */
[----:B------:R1:W-:Y:S01]  /*0580*/  @P0 STG.E desc[UR8][R8.64+0xc], R15 ;  /* 0x00000c0f08000986 */ /* 0x0003e2000c101908 */
[----:B------:R-:W-:Y:S05]  /*0590*/  BRA `(.L_x_199) ;  /* 0x0000000000047947 */ /* 0x000fea0003800000 */
.L_x_200:
[----:B------:R0:W-:Y:S02]  /*05a0*/  STG.E desc[UR8][R2.64], RZ ;  /* 0x000000ff02007986 */ /* 0x0001e4000c101908 */
.L_x_199:
[----:B------:R-:W-:Y:S05]  /*05b0*/  BSYNC.RECONVERGENT B1 ;  /* 0x0000000000017941 */ /* 0x000fea0003800200 */
.L_x_198:
        /* <DEDUP_REMOVED lines=15> */
.L_x_203:
[----:B------:R0:W-:Y:S02]  /*06b0*/  STG.E desc[UR8][R2.64], RZ ;  /* 0x000000ff02007986 */ /* 0x0001e4000c101908 */
.L_x_202:
[----:B------:R-:W-:Y:S05]  /*06c0*/  BSYNC.RECONVERGENT B1 ;  /* 0x0000000000017941 */ /* 0x000fea0003800200 */
.L_x_201:
        /* <DEDUP_REMOVED lines=15> */
.L_x_206:
[----:B------:R0:W-:Y:S02]  /*07c0*/  STG.E desc[UR8][R2.64], RZ ;  /* 0x000000ff02007986 */ /* 0x0001e4000c101908 */
.L_x_205:
[----:B------:R-:W-:Y:S05]  /*07d0*/  BSYNC.RECONVERGENT B1 ;  /* 0x0000000000017941 */ /* 0x000fea0003800200 */
.L_x_204:
        /* <DEDUP_REMOVED lines=15> */
.L_x_209:
[----:B------:R0:W-:Y:S02]  /*08d0*/  STG.E desc[UR8][R2.64], RZ ;  /* 0x000000ff02007986 */ /* 0x0001e4000c101908 */
.L_x_208:
[----:B------:R-:W-:Y:S05]  /*08e0*/  BSYNC.RECONVERGENT B1 ;  /* 0x0000000000017941 */ /* 0x000fea0003800200 */
.L_x_207:
        /* <DEDUP_REMOVED lines=15> */
.L_x_212:
[----:B------:R0:W-:Y:S02]  /*09e0*/  STG.E desc[UR8][R2.64], RZ ;  /* 0x000000ff02007986 */ /* 0x0001e4000c101908 */
.L_x_211:
[----:B------:R-:W-:Y:S05]  /*09f0*/  BSYNC.RECONVERGENT B1 ;  /* 0x0000000000017941 */ /* 0x000fea0003800200 */
.L_x_210:
[----:B------:R-:W-:-:S04]  /*0a00*/  UIADD3 UR4, UPT, UPT, UR4, 0x8, URZ ;  /* 0x0000000804047890 */ /* 0x000fc8000fffe0ff */
[----:B------:R-:W-:-:S09]  /*0a10*/  UISETP.NE.AND UP0, UPT, UR4, 0x40, UPT ;  /* 0x000000400400788c */ /* 0x000fd2000bf05270 */
[----:B------:R-:W-:Y:S05]  /*0a20*/  BRA.U !UP0, `(.L_x_213) ;  /* 0x00000021082c7547 */ /* 0x000fea000b800000 */
[----:B------:R-:W-:Y:S05]  /*0a30*/  BRA `(.L_x_214) ;  /* 0xfffffff400cc7947 */ /* 0x000fea000383ffff */
.L_x_188:
[C---:B0-----:R-:W-:Y:S01]  /*0a40*/  ISETP.NE.AND P6, PT, R0.reuse, RZ, PT ;  /* 0x000000ff0000720c */ /* 0x041fe20003fc5270 */
[----:B------:R-:W-:Y:S01]  /*0a50*/  BSSY.RECONVERGENT B1, `(.L_x_215) ;  /* 0x0000014000017945 */ /* 0x000fe20003800200 */
[C---:B------:R-:W-:Y:S01]  /*0a60*/  ISETP.NE.AND P5, PT, R0.reuse, 0x1, PT ;  /* 0x000000010000780c */ /* 0x040fe20003fa5270 */
[C---:B------:R-:W-:Y:S01]  /*0a70*/  VIADD R9, R7.reuse, 0x4 ;  /* 0x0000000407097836 */ /* 0x040fe20000000000 */
[C---:B------:R-:W-:Y:S01]  /*0a80*/  ISETP.NE.AND P4, PT, R0.reuse, 0x2, PT ;  /* 0x000000020000780c */ /* 0x040fe20003f85270 */
[----:B------:R-:W-:Y:S01]  /*0a90*/  IMAD.WIDE.U32 R10, R7, 0x4, R4 ;  /* 0x00000004070a7825 */ /* 0x000fe200078e0004 */
[C---:B------:R-:W-:Y:S02]  /*0aa0*/  ISETP.NE.AND P0, PT, R0.reuse, 0x3, PT ;  /* 0x000000030000780c */ /* 0x040fe40003f05270 */
[C---:B------:R-:W-:Y:S02]  /*0ab0*/  ISETP.NE.AND P2, PT, R0.reuse, 0x4, PT ;  /* 0x000000040000780c */ /* 0x040fe40003f45270 */
[----:B------:R-:W-:-:S02]  /*0ac0*/  ISETP.NE.AND P3, PT, R0, 0x5, PT ;  /* 0x000000050000780c */ /* 0x000fc40003f65270 */
[----:B------:R-:W-:Y:S02]  /*0ad0*/  P2R R6, PR, RZ, 0x20 ;  /* 0x00000020ff067803 */ /* 0x000fe40000000000 */
[----:B------:R-:W-:Y:S01]  /*0ae0*/  P2R R6, PR, RZ, 0x10 ;  /* 0x00000010ff067803 */ /* 0x000fe20000000000 */
[----:B------:R-:W-:Y:S01]  /*0af0*/  @!P5 IMAD.MOV.U32 R17, RZ, RZ, 0xf423f ;  /* 0x000f423fff11d424 */ /* 0x000fe200078e00ff */
[----:B------:R-:W-:Y:S01]  /*0b00*/  P2R R6, PR, RZ, 0x4 ;  /* 0x00000004ff067803 */ /* 0x000fe20000000000 */
[----:B------:R-:W-:Y:S01]  /*0b10*/  @!P4 IMAD.MOV.U32 R19, RZ, RZ, 0xf423f ;  /* 0x000f423fff13c424 */ /* 0x000fe200078e00ff */
[----:B------:R-:W-:Y:S01]  /*0b20*/  P2R R6, PR, RZ, 0x8 ;  /* 0x00000008ff067803 */ /* 0x000fe20000000000 */
[----:B------:R-:W-:Y:S01]  /*0b30*/  @!P0 IMAD.MOV.U32 R21, RZ, RZ, 0xf423f ;  /* 0x000f423fff158424 */ /* 0x000fe200078e00ff */
[----:B------:R-:W-:Y:S06]  /*0b40*/  @P6 BRA `(.L_x_216) ;  /* 0x0000000000106947 */ /* 0x000fec0003800000 */
[----:B------:R-:W-:Y:S01]  /*0b50*/  ISETP.NE.AND P1, PT, R13, RZ, PT ;  /* 0x000000ff0d00720c */ /* 0x000fe20003f25270 */
[----:B------:R-:W-:-:S12]  /*0b60*/  IMAD.MOV.U32 R15, RZ, RZ, 0x1 ;  /* 0x00000001ff0f7424 */ /* 0x000fd800078e00ff */
[----:B------:R0:W-:Y:S04]  /*0b70*/  @P1 STG.E desc[UR8][R10.64], R15 ;  /* 0x0000000f0a001986 */ /* 0x0001e8000c101908 */
[----:B------:R0:W-:Y:S02]  /*0b80*/  @!P1 STG.E desc[UR8][R2.64+0x4], R15 ;  /* 0x0000040f02009986 */ /* 0x0001e4000c101908 */
.L_x_216:
[----:B------:R-:W-:Y:S05]  /*0b90*/  BSYNC.RECONVERGENT B1 ;  /* 0x0000000000017941 */ /* 0x000fea0003800200 */
.L_x_215:
[----:B------:R1:W-:Y:S01]  /*0ba0*/  @!P5 STG.E desc[UR8][R10.64+0x4], R17 ;  /* 0x000004110a00d986 */ /* 0x0003e2000c101908 */
[----:B------:R-:W-:Y:S01]  /*0bb0*/  BSSY.RECONVERGENT B1, `(.L_x_217) ;  /* 0x000000a000017945 */ /* 0x000fe20003800200 */
[----:B------:R-:W-:Y:S02]  /*0bc0*/  IMAD.WIDE.U32 R8, R9, 0x4, R4 ;  /* 0x0000000409087825 */ /* 0x000fe400078e0004 */
[----:B------:R1:W-:Y:S04]  /*0bd0*/  @!P4 STG.E desc[UR8][R10.64+0x8], R19 ;  /* 0x000008130a00c986 */ /* 0x0003e8000c101908 */
[----:B------:R1:W-:Y:S01]  /*0be0*/  @!P0 STG.E desc[UR8][R10.64+0xc], R21 ;  /* 0x00000c150a008986 */ /* 0x0003e2000c101908 */
[----:B------:R-:W-:Y:S05]  /*0bf0*/  @P2 BRA `(.L_x_218) ;  /* 0x0000000000142947 */ /* 0x000fea0003800000 */
[----:B------:R-:W-:-:S13]  /*0c00*/  ISETP.NE.AND P1, PT, R13, 0x4, PT ;  /* 0x000000040d00780c */ /* 0x000fda0003f25270 */
[----:B01----:R-:W-:Y:S01]  /*0c10*/  @P1 MOV R11, 0xf423f ;  /* 0x000f423f000b1802 */ /* 0x003fe20000000f00 */
[----:B------:R-:W-:-:S04]  /*0c20*/  @!P1 IMAD.MOV.U32 R15, RZ, RZ, 0x1 ;  /* 0x00000001ff0f9424 */ /* 0x000fc800078e00ff */
[----:B------:R2:W-:Y:S04]  /*0c30*/  @P1 STG.E desc[UR8][R8.64], R11 ;  /* 0x0000000b08001986 */ /* 0x0005e8000c101908 */
[----:B------:R2:W-:Y:S02]  /*0c40*/  @!P1 STG.E desc[UR8][R2.64+0x4], R15 ;  /* 0x0000040f02009986 */ /* 0x0005e4000c101908 */
.L_x_218:
[----:B------:R-:W-:Y:S05]  /*0c50*/  BSYNC.RECONVERGENT B1 ;  /* 0x0000000000017941 */ /* 0x000fea0003800200 */
.L_x_217:
[C---:B------:R-:W-:Y:S01]  /*0c60*/  ISETP.NE.AND P2, PT, R0.reuse, 0x6, PT ;  /* 0x000000060000780c */ /* 0x040fe20003f45270 */
[----:B0-2---:R-:W-:Y:S01]  /*0c70*/  @!P3 IMAD.MOV.U32 R15, RZ, RZ, 0xf423f ;  /* 0x000f423fff0fb424 */ /* 0x005fe200078e00ff */
[----:B------:R-:W-:Y:S01]  /*0c80*/  ISETP.NE.AND P1, PT, R0, 0x7, PT ;  /* 0x000000070000780c */ /* 0x000fe20003f25270 */
[----:B-1----:R-:W-:Y:S01]  /*0c90*/  VIADD R11, R7, 0x8 ;  /* 0x00000008070b7836 */ /* 0x002fe20000000000 */
[----:B------:R-:W-:Y:S01]  /*0ca0*/  P2R R6, PR, RZ, 0x4 ;  /* 0x00000004ff067803 */ /* 0x000fe20000000000 */
[----:B------:R-:W-:Y:S01]  /*0cb0*/  BSSY.RECONVERGENT B1, `(.L_x_219) ;  /* 0x0000010000017945 */ /* 0x000fe20003800200 */
[----:B------:R0:W-:Y:S01]  /*0cc0*/  @!P3 STG.E desc[UR8][R8.64+0x4], R15 ;  /* 0x0000040f0800b986 */ /* 0x0001e2000c101908 */
[----:B------:R-:W-:Y:S01]  /*0cd0*/  P2R R6, PR, RZ, 0x2 ;  /* 0x00000002ff067803 */ /* 0x000fe20000000000 */
[----:B------:R-:W-:-:S05]  /*0ce0*/  IMAD.WIDE.U32 R10, R11, 0x4, R4 ;  /* 0x000000040b0a7825 */ /* 0x000fca00078e0004 */
[----:B------:R-:W-:Y:S02]  /*0cf0*/  @!P2 IMAD.MOV.U32 R17, RZ, RZ, 0xf423f ;  /* 0x000f423fff11a424 */ /* 0x000fe400078e00ff */
[----:B------:R-:W-:-:S03]  /*0d00*/  @!P1 IMAD.MOV.U32 R19, RZ, RZ, 0xf423f ;  /* 0x000f423fff139424 */ /* 0x000fc600078e00ff */
[----:B------:R0:W-:Y:S04]  /*0d10*/  @!P2 STG.E desc[UR8][R8.64+0x8], R17 ;  /* 0x000008110800a986 */ /* 0x0001e8000c101908 */
[----:B------:R0:W-:Y:S01]  /*0d20*/  @!P1 STG.E desc[UR8][R8.64+0xc], R19 ;  /* 0x00000c1308009986 */ /* 0x0001e2000c101908 */
[----:B------:R-:W-:-:S04]  /*0d30*/  ISETP.NE.AND P1, PT, R0, 0x8, PT ;  /* 0x000000080000780c */ /* 0x000fc80003f25270 */
[----:B------:R-:W-:-:S09]  /*0d40*/  P2R R6, PR, RZ, 0x2 ;  /* 0x00000002ff067803 */ /* 0x000fd20000000000 */
[----:B0-----:R-:W-:Y:S05]  /*0d50*/  @P1 BRA `(.L_x_220) ;  /* 0x0000000000141947 */ /* 0x001fea0003800000 */
[----:B------:R-:W-:-:S13]  /*0d60*/  ISETP.NE.AND P1, PT, R13, 0x8, PT ;  /* 0x000000080d00780c */ /* 0x000fda0003f25270 */
[----:B------:R-:W-:Y:S02]  /*0d70*/  @P1 IMAD.MOV.U32 R9, RZ, RZ, 0xf423f ;  /* 0x000f423fff091424 */ /* 0x000fe400078e00ff */
[----:B------:R-:W-:-:S03]  /*0d80*/  @!P1 IMAD.MOV.U32 R15, RZ, RZ, 0x1 ;  /* 0x00000001ff0f9424 */ /* 0x000fc600078e00ff */
[----:B------:R0:W-:Y:S04]  /*0d90*/  @P1 STG.E desc[UR8][R10.64], R9 ;  /* 0x000000090a001986 */ /* 0x0001e8000c101908 */
[----:B------:R0:W-:Y:S02]  /*0da0*/  @!P1 STG.E desc[UR8][R2.64+0x4], R15 ;  /* 0x0000040f02009986 */ /* 0x0001e4000c101908 */
.L_x_220:
[----:B------:R-:W-:Y:S05]  /*0db0*/  BSYNC.RECONVERGENT B1 ;  /* 0x0000000000017941 */ /* 0x000fea0003800200 */
.L_x_219:
[C---:B------:R-:W-:Y:S01]  /*0dc0*/  ISETP.NE.AND P3, PT, R0.reuse, 0x9, PT ;  /* 0x000000090000780c */ /* 0x040fe20003f65270 */
[----:B0-----:R-:W-:Y:S01]  /*0dd0*/  VIADD R9, R7, 0xc ;  /* 0x0000000c07097836 */ /* 0x001fe20000000000 */
[C---:B------:R-:W-:Y:S01]  /*0de0*/  ISETP.NE.AND P2, PT, R0.reuse, 0xa, PT ;  /* 0x0000000a0000780c */ /* 0x040fe20003f45270 */
[----:B------:R-:W-:Y:S01]  /*0df0*/  BSSY.RECONVERGENT B1, `(.L_x_221) ;  /* 0x0000014000017945 */ /* 0x000fe20003800200 */
[----:B------:R-:W-:Y:S01]  /*0e00*/  ISETP.NE.AND P1, PT, R0, 0xb, PT ;  /* 0x0000000b0000780c */ /* 0x000fe20003f25270 */
[----:B------:R-:W-:Y:S01]  /*0e10*/  IMAD.WIDE.U32 R8, R9, 0x4, R4 ;  /* 0x0000000409087825 */ /* 0x000fe200078e0004 */
[----:B------:R-:W-:Y:S02]  /*0e20*/  P2R R6, PR, RZ, 0x8 ;  /* 0x00000008ff067803 */ /* 0x000fe40000000000 */
[----:B------:R-:W-:Y:S02]  /*0e30*/  P2R R6, PR, RZ, 0x4 ;  /* 0x00000004ff067803 */ /* 0x000fe40000000000 */
[----:B------:R-:W-:-:S03]  /*0e40*/  P2R R6, PR, RZ, 0x2 ;  /* 0x00000002ff067803 */ /* 0x000fc60000000000 */
[----:B------:R-:W-:Y:S02]  /*0e50*/  @!P3 IMAD.MOV.U32 R15, RZ, RZ, 0xf423f ;  /* 0x000f423fff0fb424 */ /* 0x000fe400078e00ff */
[----:B------:R-:W-:Y:S02]  /*0e60*/  @!P2 IMAD.MOV.U32 R17, RZ, RZ, 0xf423f ;  /* 0x000f423fff11a424 */ /* 0x000fe400078e00ff */
[----:B------:R-:W-:Y:S01]  /*0e70*/  @!P1 IMAD.MOV.U32 R19, RZ, RZ, 0xf423f ;  /* 0x000f423fff139424 */ /* 0x000fe200078e00ff */
[----:B------:R0:W-:Y:S04]  /*0e80*/  @!P3 STG.E desc[UR8][R10.64+0x4], R15 ;  /* 0x0000040f0a00b986 */ /* 0x0001e8000c101908 */
        /* <DEDUP_REMOVED lines=10> */
.L_x_222:
[----:B------:R-:W-:Y:S05]  /*0f30*/  BSYNC.RECONVERGENT B1 ;  /* 0x0000000000017941 */ /* 0x000fea0003800200 */
.L_x_221:
        /* <DEDUP_REMOVED lines=23> */
.L_x_224:
[----:B------:R-:W-:Y:S05]  /*10b0*/  BSYNC.RECONVERGENT B1 ;  /* 0x0000000000017941 */ /* 0x000fea0003800200 */
.L_x_223:
[C---:B------:R-:W-:Y:S01]  /*10c0*/  ISETP.NE.AND P3, PT, R0.reuse, 0x11, PT ;  /* 0x000000110000780c */ /* 0x040fe20003f65270 */
[----:B------:R-:W-:Y:S01]  /*10d0*/  BSSY.RECONVERGENT B1, `(.L_x_225) ;  /* 0x0000016000017945 */ /* 0x000fe20003800200 */
[C---:B------:R-:W-:Y:S02]  /*10e0*/  ISETP.NE.AND P2, PT, R0.reuse, 0x12, PT ;  /* 0x000000120000780c */ /* 0x040fe40003f45270 */
[----:B------:R-:W-:Y:S02]  /*10f0*/  ISETP.NE.AND P1, PT, R0, 0x13, PT ;  /* 0x000000130000780c */ /* 0x000fe40003f25270 */
[----:B------:R-:W-:Y:S02]  /*1100*/  P2R R6, PR, RZ, 0x8 ;  /* 0x00000008ff067803 */ /* 0x000fe40000000000 */
[----:B------:R-:W-:Y:S02]  /*1110*/  P2R R6, PR, RZ, 0x4 ;  /* 0x00000004ff067803 */ /* 0x000fe40000000000 */
[----:B------:R-:W-:-:S02]  /*1120*/  P2R R6, PR, RZ, 0x2 ;  /* 0x00000002ff067803 */ /* 0x000fc40000000000 */
[----:B0-----:R-:W-:Y:S01]  /*1130*/  IADD3 R9, PT, PT, R7, 0x14, RZ ;  /* 0x0000001407097810 */ /* 0x001fe20007ffe0ff */
[----:B------:R-:W-:Y:S02]  /*1140*/  @!P3 IMAD.MOV.U32 R15, RZ, RZ, 0xf423f ;  /* 0x000f423fff0fb424 */ /* 0x000fe400078e00ff */
[----:B------:R-:W-:Y:S02]  /*1150*/  @!P2 IMAD.MOV.U32 R17, RZ, RZ, 0xf423f ;  /* 0x000f423fff11a424 */ /* 0x000fe400078e00ff */
[----:B------:R-:W-:Y:S01]  /*1160*/  @!P1 IMAD.MOV.U32 R19, RZ, RZ, 0xf423f ;  /* 0x000f423fff139424 */ /* 0x000fe200078e00ff */
[----:B------:R0:W-:Y:S01]  /*1170*/  @!P3 STG.E desc[UR8][R10.64+0x4], R15 ;  /* 0x0000040f0a00b986 */ /* 0x0001e2000c101908 */
[----:B------:R-:W-:-:S03]  /*1180*/  IMAD.WIDE.U32 R8, R9, 0x4, R4 ;  /* 0x0000000409087825 */ /* 0x000fc600078e0004 */
        /* <DEDUP_REMOVED lines=10> */
.L_x_226:
[----:B------:R-:W-:Y:S05]  /*1230*/  BSYNC.RECONVERGENT B1 ;  /* 0x0000000000017941 */ /* 0x000fea0003800200 */
.L_x_225:
        /* <DEDUP_REMOVED lines=23> */
.L_x_228:
[----:B------:R-:W-:Y:S05]  /*13b0*/  BSYNC.RECONVERGENT B1 ;  /* 0x0000000000017941 */ /* 0x000fea0003800200 */
.L_x_227:
[C---:B------:R-:W-:Y:S01]  /*13c0*/  ISETP.NE.AND P1, PT, R0.reuse, 0x19, PT ;  /* 0x000000190000780c */ /* 0x040fe20003f25270 */
[----:B0-----:R-:W-:Y:S01]  /*13d0*/  VIADD R9, R7, 0x1c ;  /* 0x0000001c07097836 */ /* 0x001fe20000000000 */
[C---:B------:R-:W-:Y:S01]  /*13e0*/  ISETP.NE.AND P2, PT, R0.reuse, 0x1a, PT ;  /* 0x0000001a0000780c */ /* 0x040fe20003f45270 */
[----:B------:R-:W-:Y:S01]  /*13f0*/  BSSY.RECONVERGENT B1, `(.L_x_229) ;  /* 0x0000011000017945 */ /* 0x000fe20003800200 */
[C---:B------:R-:W-:Y:S01]  /*1400*/  ISETP.NE.AND P3, PT, R0.reuse, 0x1b, PT ;  /* 0x0000001b0000780c */ /* 0x040fe20003f65270 */
[----:B------:R-:W-:Y:S01]  /*1410*/  IMAD.WIDE.U32 R8, R9, 0x4, R4 ;  /* 0x0000000409087825 */ /* 0x000fe200078e0004 */
[----:B------:R-:W-:-:S04]  /*1420*/  ISETP.NE.AND P4, PT, R0, 0x1c, PT ;  /* 0x0000001c0000780c */ /* 0x000fc80003f85270 */
[----:B------:R-:W-:-:S03]  /*1430*/  P2R R6, PR, RZ, 0x10 ;  /* 0x00000010ff067803 */ /* 0x000fc60000000000 */
[----:B------:R-:W-:Y:S02]  /*1440*/  @!P1 IMAD.MOV.U32 R15, RZ, RZ, 0xf423f ;  /* 0x000f423fff0f9424 */ /* 0x000fe400078e00ff */
[----:B------:R-:W-:Y:S02]  /*1450*/  @!P2 IMAD.MOV.U32 R17, RZ, RZ, 0xf423f ;  /* 0x000f423fff11a424 */ /* 0x000fe400078e00ff */
[----:B------:R-:W-:Y:S01]  /*1460*/  @!P3 IMAD.MOV.U32 R19, RZ, RZ, 0xf423f ;  /* 0x000f423fff13b424 */ /* 0x000fe200078e00ff */
[----:B------:R0:W-:Y:S04]  /*1470*/  @!P1 STG.E desc[UR8][R10.64+0x4], R15 ;  /* 0x0000040f0a009986 */ /* 0x0001e8000c101908 */
[----:B------:R0:W-:Y:S04]  /*1480*/  @!P2 STG.E desc[UR8][R10.64+0x8], R17 ;  /* 0x000008110a00a986 */ /* 0x0001e8000c101908 */
[----:B------:R0:W-:Y:S01]  /*1490*/  @!P3 STG.E desc[UR8][R10.64+0xc], R19 ;  /* 0x00000c130a00b986 */ /* 0x0001e2000c101908 */
[----:B------:R-:W-:Y:S05]  /*14a0*/  @P4 BRA `(.L_x_230) ;  /* 0x0000000000144947 */ /* 0x000fea0003800000 */
[----:B------:R-:W-:-:S13]  /*14b0*/  ISETP.NE.AND P4, PT, R13, 0x1c, PT ;  /* 0x0000001c0d00780c */ /* 0x000fda0003f85270 */
[----:B0-----:R-:W-:Y:S02]  /*14c0*/  @P4 IMAD.MOV.U32 R11, RZ, RZ, 0xf423f ;  /* 0x000f423fff0b4424 */ /* 0x001fe400078e00ff */
[----:B------:R-:W-:-:S03]  /*14d0*/  @!P4 IMAD.MOV.U32 R15, RZ, RZ, 0x1 ;  /* 0x00000001ff0fc424 */ /* 0x000fc600078e00ff */
[----:B------:R1:W-:Y:S04]  /*14e0*/  @P4 STG.E desc[UR8][R8.64], R11 ;  /* 0x0000000b08004986 */ /* 0x0003e8000c101908 */
[----:B------:R1:W-:Y:S02]  /*14f0*/  @!P4 STG.E desc[UR8][R2.64+0x4], R15 ;  /* 0x0000040f0200c986 */ /* 0x0003e4000c101908 */
.L_x_230:
[----:B------:R-:W-:Y:S05]  /*1500*/  BSYNC.RECONVERGENT B1 ;  /* 0x0000000000017941 */ /* 0x000fea0003800200 */
.L_x_229:
[C---:B------:R-:W-:Y:S01]  /*1510*/  ISETP.NE.AND P4, PT, R0.reuse, 0x1d, PT ;  /* 0x0000001d0000780c */ /* 0x040fe20003f85270 */
[----:B------:R-:W-:Y:S01]  /*1520*/  BSSY.RECONVERGENT B1, `(.L_x_231) ;  /* 0x0000018000017945 */ /* 0x000fe20003800200 */
[C---:B------:R-:W-:Y:S02]  /*1530*/  ISETP.NE.AND P5, PT, R0.reuse, 0x1e, PT ;  /* 0x0000001e0000780c */ /* 0x040fe40003fa5270 */
[----:B------:R-:W-:Y:S02]  /*1540*/  P2R R6, PR, RZ, 0x2 ;  /* 0x00000002ff067803 */ /* 0x000fe40000000000 */
[C---:B------:R-:W-:Y:S02]  /*1550*/  ISETP.NE.AND P1, PT, R0.reuse, 0x1f, PT ;  /* 0x0000001f0000780c */ /* 0x040fe40003f25270 */
[----:B0-----:R-:W-:Y:S02]  /*1560*/  P2R R10, PR, RZ, 0x1 ;  /* 0x00000001ff0a7803 */ /* 0x001fe40000000000 */
[----:B------:R-:W-:-:S02]  /*1570*/  ISETP.NE.AND P0, PT, R0, 0x1, PT ;  /* 0x000000010000780c */ /* 0x000fc40003f05270 */
[----:B-1----:R-:W-:Y:S01]  /*1580*/  P2R R11, PR, RZ, 0x2 ;  /* 0x00000002ff0b7803 */ /* 0x002fe20000000000 */
[----:B------:R-:W-:Y:S02]  /*1590*/  @!P4 IMAD.MOV.U32 R15, RZ, RZ, 0xf423f ;  /* 0x000f423fff0fc424 */ /* 0x000fe400078e00ff */
[----:B------:R-:W-:Y:S02]  /*15a0*/  @!P5 IMAD.MOV.U32 R17, RZ, RZ, 0xf423f ;  /* 0x000f423fff11d424 */ /* 0x000fe400078e00ff */
[----:B------:R-:W-:Y:S01]  /*15b0*/  VIADD R11, R7, 0x20 ;  /* 0x00000020070b7836 */ /* 0x000fe20000000000 */
[----:B------:R0:W-:Y:S01]  /*15c0*/  @!P4 STG.E desc[UR8][R8.64+0x4], R15 ;  /* 0x0000040f0800c986 */ /* 0x0001e2000c101908 */
[----:B------:R-:W-:-:S03]  /*15d0*/  @!P1 IMAD.MOV.U32 R19, RZ, RZ, 0xf423f ;  /* 0x000f423fff139424 */ /* 0x000fc600078e00ff */
[----:B------:R0:W-:Y:S01]  /*15e0*/  @!P5 STG.E desc[UR8][R8.64+0x8], R17 ;  /* 0x000008110800d986 */ /* 0x0001e2000c101908 */
[----:B------:R-:W-:Y:S01]  /*15f0*/  @!P0 IMAD.MOV.U32 R21, RZ, RZ, 0xf423f ;  /* 0x000f423fff158424 */ /* 0x000fe200078e00ff */
[----:B------:R-:W-:Y:S01]  /*1600*/  ISETP.NE.AND P0, PT, R10, RZ, PT ;  /* 0x000000ff0a00720c */ /* 0x000fe20003f05270 */
[----:B------:R-:W-:Y:S01]  /*1610*/  IMAD.WIDE.U32 R10, R11, 0x4, R4 ;  /* 0x000000040b0a7825 */ /* 0x000fe200078e0004 */
[----:B------:R0:W-:Y:S01]  /*1620*/  @!P1 STG.E desc[UR8][R8.64+0xc], R19 ;  /* 0x00000c1308009986 */ /* 0x0001e2000c101908 */
[----:B------:R-:W-:Y:S01]  /*1630*/  ISETP.NE.AND P1, PT, R6, RZ, PT ;  /* 0x000000ff0600720c */ /* 0x000fe20003f25270 */
[----:B------:R-:W-:-:S12]  /*1640*/  @P6 BRA `(.L_x_232) ;  /* 0x0000000000146947 */ /* 0x000fd80003800000 */
[----:B------:R-:W-:-:S13]  /*1650*/  ISETP.NE.AND P6, PT, R13, 0x20, PT ;  /* 0x000000200d00780c */ /* 0x000fda0003fc5270 */
[----:B0-----:R-:W-:Y:S02]  /*1660*/  @P6 IMAD.MOV.U32 R9, RZ, RZ, 0xf423f ;  /* 0x000f423fff096424 */ /* 0x001fe400078e00ff */
[----:B------:R-:W-:-:S03]  /*1670*/  @!P6 IMAD.MOV.U32 R15, RZ, RZ, 0x1 ;  /* 0x00000001ff0fe424 */ /* 0x000fc600078e00ff */
[----:B------:R1:W-:Y:S04]  /*1680*/  @P6 STG.E desc[UR8][R10.64], R9 ;  /* 0x000000090a006986 */ /* 0x0003e8000c101908 */
[----:B------:R1:W-:Y:S02]  /*1690*/  @!P6 STG.E desc[UR8][R2.64+0x4], R15 ;  /* 0x0000040f0200e986 */ /* 0x0003e4000c101908 */
.L_x_232:
[----:B------:R-:W-:Y:S05]  /*16a0*/  BSYNC.RECONVERGENT B1 ;  /* 0x0000000000017941 */ /* 0x000fea0003800200 */
.L_x_231:
[C---:B------:R-:W-:Y:S01]  /*16b0*/  ISETP.NE.AND P6, PT, R0.reuse, 0x2, PT ;  /* 0x000000020000780c */ /* 0x040fe20003fc5270 */
[----:B0-----:R-:W-:Y:S01]  /*16c0*/  @!P0 IMAD.MOV.U32 R17, RZ, RZ, 0xf423f ;  /* 0x000f423fff118424 */ /* 0x001fe200078e00ff */
[----:B------:R-:W-:Y:S01]  /*16d0*/  P2R R6, PR, RZ, 0x2 ;  /* 0x00000002ff067803 */ /* 0x000fe20000000000 */
[----:B-1----:R-:W-:Y:S01]  /*16e0*/  VIADD R9, R7, 0x24 ;  /* 0x0000002407097836 */ /* 0x002fe20000000000 */
[C---:B------:R-:W-:Y:S01]  /*16f0*/  ISETP.NE.AND P1, PT, R0.reuse, 0x1, PT ;  /* 0x000000010000780c */ /* 0x040fe20003f25270 */
[----:B------:R-:W-:Y:S01]  /*1700*/  BSSY.RECONVERGENT B1, `(.L_x_233) ;  /* 0x0000010000017945 */ /* 0x000fe20003800200 */
[----:B------:R0:W-:Y:S01]  /*1710*/  @!P0 STG.E desc[UR8][R10.64+0xc], R17 ;  /* 0x00000c110a008986 */ /* 0x0001e2000c101908 */
[----:B------:R-:W-:Y:S01]  /*1720*/  ISETP.NE.AND P0, PT, R0, 0x5, PT ;  /* 0x000000050000780c */ /* 0x000fe20003f05270 */
[----:B------:R-:W-:-:S05]  /*1730*/  IMAD.WIDE.U32 R8, R9, 0x4, R4 ;  /* 0x0000000409087825 */ /* 0x000fca00078e0004 */
[----:B------:R-:W-:-:S04]  /*1740*/  @!P6 MOV R15, 0xf423f ;  /* 0x000f423f000fe802 */ /* 0x000fc80000000f00 */
[----:B------:R0:W-:Y:S01]  /*1750*/  @!P1 STG.E desc[UR8][R10.64+0x4], R21 ;  /* 0x000004150a009986 */ /* 0x0001e2000c101908 */
[----:B------:R-:W-:Y:S02]  /*1760*/  ISETP.NE.AND P1, PT, R6, RZ, PT ;  /* 0x000000ff0600720c */ /* 0x000fe40003f25270 */
[----:B------:R-:W-:Y:S01]  /*1770*/  @!P0 IMAD.MOV.U32 R19, RZ, RZ, 0xf423f ;  /* 0x000f423fff138424 */ /* 0x000fe200078e00ff */
[----:B------:R0:W-:Y:S01]  /*1780*/  @!P6 STG.E desc[UR8][R10.64+0x8], R15 ;  /* 0x0000080f0a00e986 */ /* 0x0001e2000c101908 */
[----:B------:R-:W-:-:S13]  /*1790*/  ISETP.NE.AND P6, PT, R0, 0x4, PT ;  /* 0x000000040000780c */ /* 0x000fda0003fc5270 */
[----:B0-----:R-:W-:Y:S05]  /*17a0*/  @P6 BRA `(.L_x_234) ;  /* 0x0000000000146947 */ /* 0x001fea0003800000 */
[----:B------:R-:W-:-:S13]  /*17b0*/  ISETP.NE.AND P0, PT, R13, 0x24, PT ;  /* 0x000000240d00780c */ /* 0x000fda0003f05270 */
[----:B------:R-:W-:Y:S02]  /*17c0*/  @P0 IMAD.MOV.U32 R11, RZ, RZ, 0xf423f ;  /* 0x000f423fff0b0424 */ /* 0x000fe400078e00ff */
[----:B------:R-:W-:-:S03]  /*17d0*/  @!P0 IMAD.MOV.U32 R15, RZ, RZ, 0x1 ;  /* 0x00000001ff0f8424 */ /* 0x000fc600078e00ff */
[----:B------:R0:W-:Y:S04]  /*17e0*/  @P0 STG.E desc[UR8][R8.64], R11 ;  /* 0x0000000b08000986 */ /* 0x0001e8000c101908 */
[----:B------:R0:W-:Y:S02]  /*17f0*/  @!P0 STG.E desc[UR8][R2.64+0x4], R15 ;  /* 0x0000040f02008986 */ /* 0x0001e4000c101908 */
.L_x_234:
[----:B------:R-:W-:Y:S05]  /*1800*/  BSYNC.RECONVERGENT B1 ;  /* 0x0000000000017941 */ /* 0x000fea0003800200 */
.L_x_233:
[C---:B------:R-:W-:Y:S01]  /*1810*/  ISETP.NE.AND P0, PT, R0.reuse, 0x7, PT ;  /* 0x000000070000780c */ /* 0x040fe20003f05270 */
[----:B0-----:R-:W-:Y:S01]  /*1820*/  VIADD R11, R7, 0x28 ;  /* 0x00000028070b7836 */ /* 0x001fe20000000000 */
[C---:B------:R-:W-:Y:S01]  /*1830*/  ISETP.NE.AND P6, PT, R0.reuse, 0x6, PT ;  /* 0x000000060000780c */ /* 0x040fe20003fc5270 */
[----:B------:R-:W-:Y:S01]  /*1840*/  BSSY.RECONVERGENT B1, `(.L_x_235) ;  /* 0x0000013000017945 */ /* 0x000fe20003800200 */
[----:B------:R-:W-:Y:S01]  /*1850*/  P2R R6, PR, RZ, 0x2 ;  /* 0x00000002ff067803 */ /* 0x000fe20000000000 */
[----:B------:R-:W-:Y:S01]  /*1860*/  IMAD.WIDE.U32 R10, R11, 0x4, R4 ;  /* 0x000000040b0a7825 */ /* 0x000fe200078e0004 */
[----:B------:R-:W-:-:S07]  /*1870*/  ISETP.NE.AND P1, PT, R0, 0x5, PT ;  /* 0x000000050000780c */ /* 0x000fce0003f25270 */
[----:B------:R-:W-:Y:S02]  /*1880*/  @!P0 IMAD.MOV.U32 R17, RZ, RZ, 0xf423f ;  /* 0x000f423fff118424 */ /* 0x000fe400078e00ff */
[----:B------:R-:W-:-:S03]  /*1890*/  @!P6 IMAD.MOV.U32 R15, RZ, RZ, 0xf423f ;  /* 0x000f423fff0fe424 */ /* 0x000fc600078e00ff */
[----:B------:R0:W-:Y:S01]  /*18a0*/  @!P0 STG.E desc[UR8][R8.64+0xc], R17 ;  /* 0x00000c1108008986 */ /* 0x0001e2000c101908 */
[----:B------:R-:W-:-:S03]  /*18b0*/  ISETP.NE.AND P0, PT, R0, 0x8, PT ;  /* 0x000000080000780c */ /* 0x000fc60003f05270 */
[----:B------:R0:W-:Y:S01]  /*18c0*/  @!P6 STG.E desc[UR8][R8.64+0x8], R15 ;  /* 0x0000080f0800e986 */ /* 0x0001e2000c101908 */
[----:B------:R-:W-:-:S03]  /*18d0*/  ISETP.NE.AND P6, PT, R0, 0x9, PT ;  /* 0x000000090000780c */ /* 0x000fc60003fc5270 */
[----:B------:R0:W-:Y:S01]  /*18e0*/  @!P1 STG.E desc[UR8][R8.64+0x4], R19 ;  /* 0x0000041308009986 */ /* 0x0001e2000c101908 */
[----:B------:R-:W-:-:S09]  /*18f0*/  ISETP.NE.AND P1, PT, R6, RZ, PT ;  /* 0x000000ff0600720c */ /* 0x000fd20003f25270 */
[----:B------:R-:W-:Y:S01]  /*1900*/  @!P6 IMAD.MOV.U32 R21, RZ, RZ, 0xf423f ;  /* 0x000f423fff15e424 */ /* 0x000fe200078e00ff */
[----:B------:R-:W-:Y:S06]  /*1910*/  @P0 BRA `(.L_x_236) ;  /* 0x0000000000140947 */ /* 0x000fec0003800000 */
[----:B------:R-:W-:-:S13]  /*1920*/  ISETP.NE.AND P0, PT, R13, 0x28, PT ;  /* 0x000000280d00780c */ /* 0x000fda0003f05270 */
[----:B0-----:R-:W-:Y:S02]  /*1930*/  @P0 IMAD.MOV.U32 R9, RZ, RZ, 0xf423f ;  /* 0x000f423fff090424 */ /* 0x001fe400078e00ff */
[----:B------:R-:W-:-:S03]  /*1940*/  @!P0 IMAD.MOV.U32 R15, RZ, RZ, 0x1 ;  /* 0x00000001ff0f8424 */ /* 0x000fc600078e00ff */
[----:B------:R1:W-:Y:S04]  /*1950*/  @P0 STG.E desc[UR8][R10.64], R9 ;  /* 0x000000090a000986 */ /* 0x0003e8000c101908 */
[----:B------:R1:W-:Y:S02]  /*1960*/  @!P0 STG.E desc[UR8][R2.64+0x4], R15 ;  /* 0x0000040f02008986 */ /* 0x0003e4000c101908 */
.L_x_236:
[----:B------:R-:W-:Y:S05]  /*1970*/  BSYNC.RECONVERGENT B1 ;  /* 0x0000000000017941 */ /* 0x000fea0003800200 */
.L_x_235:
[C---:B------:R-:W-:Y:S01]  /*1980*/  ISETP.NE.AND P0, PT, R0.reuse, 0xb, PT ;  /* 0x0000000b0000780c */ /* 0x040fe20003f05270 */
[----:B01----:R-:W-:Y:S01]  /*1990*/  VIADD R9, R7, 0x2c ;  /* 0x0000002c07097836 */ /* 0x003fe20000000000 */
        /* <DEDUP_REMOVED lines=20> */
.L_x_238:
[----:B------:R-:W-:Y:S05]  /*1ae0*/  BSYNC.RECONVERGENT B1 ;  /* 0x0000000000017941 */ /* 0x000fea0003800200 */
.L_x_237:
        /* <DEDUP_REMOVED lines=18> */
[----:B0-----:R-:W-:Y:S01]  /*1c10*/  @P0 MOV R9, 0xf423f ;  /* 0x000f423f00090802 */ /* 0x001fe20000000f00 */
[----:B------:R-:W-:-:S04]  /*1c20*/  @!P0 IMAD.MOV.U32 R15, RZ, RZ, 0x1 ;  /* 0x00000001ff0f8424 */ /* 0x000fc800078e00ff */
[----:B------:R1:W-:Y:S04]  /*1c30*/  @P0 STG.E desc[UR8][R10.64], R9 ;  /* 0x000000090a000986 */ /* 0x0003e8000c101908 */
[----:B------:R1:W-:Y:S02]  /*1c40*/  @!P0 STG.E desc[UR8][R2.64+0x4], R15 ;  /* 0x0000040f02008986 */ /* 0x0003e4000c101908 */
.L_x_240:
[----:B------:R-:W-:Y:S05]  /*1c50*/  BSYNC.RECONVERGENT B1 ;  /* 0x0000000000017941 */ /* 0x000fea0003800200 */
.L_x_239:
        /* <DEDUP_REMOVED lines=22> */
.L_x_242:
[----:B------:R-:W-:Y:S05]  /*1dc0*/  BSYNC.RECONVERGENT B1 ;  /* 0x0000000000017941 */ /* 0x000fea0003800200 */
.L_x_241:
[C---:B------:R-:W-:Y:S01]  /*1dd0*/  ISETP.NE.AND P6, PT, R0.reuse, 0x16, PT ;  /* 0x000000160000780c */ /* 0x040fe20003fc5270 */
[C---:B01----:R-:W-:Y:S01]  /*1de0*/  VIADD R15, R7.reuse, 0x3c ;  /* 0x0000003c070f7836 */ /* 0x043fe20000000000 */
[C---:B------:R-:W-:Y:S01]  /*1df0*/  ISETP.NE.AND P0, PT, R0.reuse, 0x17, PT ;  /* 0x000000170000780c */ /* 0x040fe20003f05270 */
[----:B------:R-:W-:Y:S01]  /*1e00*/  VIADD R11, R7, 0x38 ;  /* 0x00000038070b7836 */ /* 0x000fe20000000000 */
[----:B------:R-:W-:Y:S01]  /*1e10*/  P2R R6, PR, RZ, 0x10 ;  /* 0x00000010ff067803 */ /* 0x000fe20000000000 */
[----:B------:R-:W-:Y:S01]  /*1e20*/  BSSY.RECONVERGENT B1, `(.L_x_243) ;  /* 0x0000014000017945 */ /* 0x000fe20003800200 */
[----:B------:R-:W-:Y:S01]  /*1e30*/  ISETP.NE.AND P4, PT, R0, 0x15, PT ;  /* 0x000000150000780c */ /* 0x000fe20003f85270 */
[----:B------:R-:W-:Y:S02]  /*1e40*/  @!P1 IMAD.MOV.U32 R23, RZ, RZ, 0xf423f ;  /* 0x000f423fff179424 */ /* 0x000fe400078e00ff */
[----:B------:R-:W-:Y:S02]  /*1e50*/  @!P2 IMAD.MOV.U32 R25, RZ, RZ, 0xf423f ;  /* 0x000f423fff19a424 */ /* 0x000fe400078e00ff */
[----:B------:R-:W-:-:S02]  /*1e60*/  @!P3 IMAD.MOV.U32 R27, RZ, RZ, 0xf423f ;  /* 0x000f423fff1bb424 */ /* 0x000fc400078e00ff */
[----:B------:R-:W-:Y:S02]  /*1e70*/  @!P6 IMAD.MOV.U32 R17, RZ, RZ, 0xf423f ;  /* 0x000f423fff11e424 */ /* 0x000fe400078e00ff */
[----:B------:R-:W-:-:S03]  /*1e80*/  @!P0 IMAD.MOV.U32 R21, RZ, RZ, 0xf423f ;  /* 0x000f423fff158424 */ /* 0x000fc600078e00ff */
[----:B------:R0:W-:Y:S04]  /*1e90*/  @!P6 STG.E desc[UR8][R8.64+0x8], R17 ;  /* 0x000008110800e986 */ /* 0x0001e8000c101908 */
[----:B------:R0:W-:Y:S01]  /*1ea0*/  @!P0 STG.E desc[UR8][R8.64+0xc], R21 ;  /* 0x00000c1508008986 */ /* 0x0001e2000c101908 */
[----:B------:R-:W-:-:S03]  /*1eb0*/  ISETP.NE.AND P0, PT, R0, 0x18, PT ;  /* 0x000000180000780c */ /* 0x000fc60003f05270 */
[----:B------:R0:W-:Y:S01]  /*1ec0*/  @!P4 STG.E desc[UR8][R8.64+0x4], R19 ;  /* 0x000004130800c986 */ /* 0x0001e2000c101908 */
[----:B------:R-:W-:Y:S01]  /*1ed0*/  ISETP.NE.AND P4, PT, R6, RZ, PT ;  /* 0x000000ff0600720c */ /* 0x000fe20003f85270 */
[----:B------:R-:W-:-:S04]  /*1ee0*/  IMAD.WIDE.U32 R6, R15, 0x4, R4 ;  /* 0x000000040f067825 */ /* 0x000fc800078e0004 */
[----:B------:R-:W-:-:S04]  /*1ef0*/  IMAD.WIDE.U32 R4, R11, 0x4, R4 ;  /* 0x000000040b047825 */ /* 0x000fc800078e0004 */
[----:B------:R-:W-:Y:S05]  /*1f00*/  @P0 BRA `(.L_x_244) ;  /* 0x0000000000140947 */ /* 0x000fea0003800000 */
[----:B------:R-:W-:-:S13]  /*1f10*/  ISETP.NE.AND P0, PT, R13, 0x38, PT ;  /* 0x000000380d00780c */ /* 0x000fda0003f05270 */
[----:B0-----:R-:W-:Y:S02]  /*1f20*/  @P0 IMAD.MOV.U32 R9, RZ, RZ, 0xf423f ;  /* 0x000f423fff090424 */ /* 0x001fe400078e00ff */
[----:B------:R-:W-:-:S03]  /*1f30*/  @!P0 IMAD.MOV.U32 R11, RZ, RZ, 0x1 ;  /* 0x00000001ff0b8424 */ /* 0x000fc600078e00ff */
[----:B------:R1:W-:Y:S04]  /*1f40*/  @P0 STG.E desc[UR8][R4.64], R9 ;  /* 0x0000000904000986 */ /* 0x0003e8000c101908 */
[----:B------:R1:W-:Y:S02]  /*1f50*/  @!P0 STG.E desc[UR8][R2.64+0x4], R11 ;  /* 0x0000040b02008986 */ /* 0x0003e4000c101908 */
.L_x_244:
[----:B------:R-:W-:Y:S05]  /*1f60*/  BSYNC.RECONVERGENT B1 ;  /* 0x0000000000017941 */ /* 0x000fea0003800200 */
.L_x_243:
[----:B------:R2:W-:Y:S01]  /*1f70*/  @!P1 STG.E desc[UR8][R4.64+0x4], R23 ;  /* 0x0000041704009986 */ /* 0x0005e2000c101908 */
[----:B------:R-:W-:Y:S01]  /*1f80*/  ISETP.NE.AND P0, PT, R0, 0x1c, PT ;  /* 0x0000001c0000780c */ /* 0x000fe20003f05270 */
[----:B------:R-:W-:Y:S01]  /*1f90*/  BSSY.RECONVERGENT B1, `(.L_x_245) ;  /* 0x000000b000017945 */ /* 0x000fe20003800200 */
[----:B-1----:R-:W-:Y:S01]  /*1fa0*/  @!P4 IMAD.MOV.U32 R11, RZ, RZ, 0xf423f ;  /* 0x000f423fff0bc424 */ /* 0x002fe200078e00ff */
[----:B------:R2:W-:Y:S01]  /*1fb0*/  @!P2 STG.E desc[UR8][R4.64+0x8], R25 ;  /* 0x000008190400a986 */ /* 0x0005e2000c101908 */
[----:B------:R-:W-:-:S03]  /*1fc0*/  @!P5 IMAD.MOV.U32 R15, RZ, RZ, 0x1 ;  /* 0x00000001ff0fd424 */ /* 0x000fc600078e00ff */
[----:B------:R2:W-:Y:S06]  /*1fd0*/  @!P3 STG.E desc[UR8][R4.64+0xc], R27 ;  /* 0x00000c1b0400b986 */ /* 0x0005ec000c101908 */
[----:B------:R-:W-:Y:S05]  /*1fe0*/  @P0 BRA `(.L_x_246) ;  /* 0x0000000000140947 */ /* 0x000fea0003800000 */
[----:B------:R-:W-:-:S13]  /*1ff0*/  ISETP.NE.AND P0, PT, R13, 0x3c, PT ;  /* 0x0000003c0d00780c */ /* 0x000fda0003f05270 */
[----:B--2---:R-:W-:Y:S02]  /*2000*/  @P0 IMAD.MOV.U32 R5, RZ, RZ, 0xf423f ;  /* 0x000f423fff050424 */ /* 0x004fe400078e00ff */
[----:B0-----:R-:W-:-:S03]  /*2010*/  @!P0 IMAD.MOV.U32 R9, RZ, RZ, 0x1 ;  /* 0x00000001ff098424 */ /* 0x001fc600078e00ff */
[----:B------:R1:W-:Y:S04]  /*2020*/  @P0 STG.E desc[UR8][R6.64], R5 ;  /* 0x0000000506000986 */ /* 0x0003e8000c101908 */
[----:B------:R1:W-:Y:S02]  /*2030*/  @!P0 STG.E desc[UR8][R2.64+0x4], R9 ;  /* 0x0000040902008986 */ /* 0x0003e4000c101908 */
.L_x_246:
[----:B------:R-:W-:Y:S05]  /*2040*/  BSYNC.RECONVERGENT B1 ;  /* 0x0000000000017941 */ /* 0x000fea0003800200 */
.L_x_245:
[----:B------:R3:W-:Y:S01]  /*2050*/  @!P4 STG.E desc[UR8][R6.64+0x4], R11 ;  /* 0x0000040b0600c986 */ /* 0x0007e2000c101908 */
[----:B------:R-:W-:-:S03]  /*2060*/  ISETP.NE.AND P0, PT, R0, 0x1f, PT ;  /* 0x0000001f0000780c */ /* 0x000fc60003f05270 */
[----:B------:R3:W-:Y:S10]  /*2070*/  @!P5 STG.E desc[UR8][R6.64+0x8], R15 ;  /* 0x0000080f0600d986 */ /* 0x0007f4000c101908 */
[----:B------:R-:W-:Y:S05]  /*2080*/  @P0 BRA `(.L_x_213) ;  /* 0x0000000800940947 */ /* 0x000fea0003800000 */
[----:B------:R4:W-:Y:S01]  /*2090*/  STG.E desc[UR8][R2.64], RZ ;  /* 0x000000ff02007986 */ /* 0x0009e2000c101908 */
[----:B------:R-:W-:Y:S05]  /*20a0*/  BRA `(.L_x_213) ;  /* 0x00000008008c7947 */ /* 0x000fea0003800000 */
.L_x_187:
[C---:B0-----:R-:W-:Y:S01]  /*20b0*/  ISETP.NE.AND P0, PT, R0.reuse, RZ, PT ;  /* 0x000000ff0000720c */ /* 0x041fe20003f05270 */
[----:B------:R-:W-:Y:S01]  /*20c0*/  IMAD.U32 R8, RZ, RZ, UR5 ;  /* 0x00000005ff087e24 */ /* 0x000fe2000f8e00ff */
[C---:B------:R-:W-:Y:S01]  /*20d0*/  ISETP.NE.AND P1, PT, R0.reuse, 0x1, PT ;  /* 0x000000010000780c */ /* 0x040fe20003f25270 */
[C---:B------:R-:W-:Y:S01]  /*20e0*/  IMAD.WIDE.U32 R4, R7.reuse, 0x4, R4 ;  /* 0x0000000407047825 */ /* 0x040fe200078e0004 */
[----:B------:R-:W-:Y:S02]  /*20f0*/  MOV R9, UR6 ;  /* 0x0000000600097c02 */ /* 0x000fe40008000f00 */
[C---:B------:R-:W-:Y:S02]  /*2100*/  ISETP.NE.AND P3, PT, R0.reuse, 0x2, PT ;  /* 0x000000020000780c */ /* 0x040fe40003f65270 */
[C---:B------:R-:W-:Y:S01]  /*2110*/  ISETP.NE.AND P6, PT, R0.reuse, 0x3, PT ;  /* 0x000000030000780c */ /* 0x040fe20003fc5270 */
[----:B------:R-:W-:Y:S01]  /*2120*/  IMAD.WIDE.U32 R8, R7, 0x4, R8 ;  /* 0x0000000407087825 */ /* 0x000fe200078e0008 */
[----:B------:R-:W-:-:S02]  /*2130*/  ISETP.NE.AND P2, PT, R0, 0x4, PT ;  /* 0x000000040000780c */ /* 0x000fc40003f45270 */
[C---:B------:R-:W-:Y:S01]  /*2140*/  ISETP.NE.AND P4, PT, R0.reuse, 0x5, PT ;  /* 0x000000050000780c */ /* 0x040fe20003f85270 */
[----:B------:R-:W-:Y:S01]  /*2150*/  @!P0 IMAD.MOV.U32 R17, RZ, RZ, 0xf423f ;  /* 0x000f423fff118424 */ /* 0x000fe200078e00ff */
[----:B------:R-:W-:Y:S01]  /*2160*/  @!P0 STG.E desc[UR8][R2.64], RZ ;  /* 0x000000ff02008986 */ /* 0x000fe2000c101908 */
[----:B------:R-:W-:Y:S01]  /*2170*/  @!P1 IMAD.MOV.U32 R11, RZ, RZ, 0x1 ;  /* 0x00000001ff0b9424 */ /* 0x000fe200078e00ff */
[C---:B------:R-:W-:Y:S01]  /*2180*/  ISETP.NE.AND P5, PT, R0.reuse, 0x6, PT ;  /* 0x000000060000780c */ /* 0x040fe20003fa5270 */
[----:B------:R-:W-:Y:S01]  /*2190*/  @!P1 IMAD.MOV.U32 R19, RZ, RZ, 0xf423f ;  /* 0x000f423fff139424 */ /* 0x000fe200078e00ff */
[----:B------:R0:W-:Y:S01]  /*21a0*/  @!P0 STG.E desc[UR8][R8.64+0x78], R17 ;  /* 0x0000781108008986 */ /* 0x0001e2000c101908 */
[----:B------:R-:W-:Y:S01]  /*21b0*/  ISETP.NE.AND P0, PT, R0, 0x7, PT ;  /* 0x000000070000780c */ /* 0x000fe20003f05270 */
[----:B------:R-:W-:Y:S02]  /*21c0*/  @!P3 IMAD.MOV.U32 R7, RZ, RZ, 0xf423f ;  /* 0x000f423fff07b424 */ /* 0x000fe400078e00ff */
[----:B------:R1:W-:Y:S01]  /*21d0*/  @!P1 STG.E desc[UR8][R8.64+-0x4], R11 ;  /* 0xfffffc0b08009986 */ /* 0x0003e2000c101908 */
[----:B------:R-:W-:-:S02]  /*21e0*/  @!P3 IMAD.MOV.U32 R21, RZ, RZ, 0xf423f ;  /* 0x000f423fff15b424 */ /* 0x000fc400078e00ff */
[----:B------:R-:W-:Y:S01]  /*21f0*/  @!P6 IMAD.MOV.U32 R23, RZ, RZ, 0xf423f ;  /* 0x000f423fff17e424 */ /* 0x000fe200078e00ff */
[----:B------:R2:W-:Y:S01]  /*2200*/  @!P1 STG.E desc[UR8][R8.64+0x7c], R19 ;  /* 0x00007c1308009986 */ /* 0x0005e2000c101908 */
[C---:B------:R-:W-:Y:S01]  /*2210*/  ISETP.NE.AND P1, PT, R0.reuse, 0x9, PT ;  /* 0x000000090000780c */ /* 0x040fe20003f25270 */
[----:B------:R-:W-:Y:S02]  /*2220*/  @!P2 IMAD.MOV.U32 R15, RZ, RZ, 0xf423f ;  /* 0x000f423fff0fa424 */ /* 0x000fe400078e00ff */
[----:B0-----:R-:W-:Y:S01]  /*2230*/  @!P2 IMAD.MOV.U32 R17, RZ, RZ, 0xf423f ;  /* 0x000f423fff11a424 */ /* 0x001fe200078e00ff */
[----:B------:R0:W-:Y:S01]  /*2240*/  @!P3 STG.E desc[UR8][R8.64], R7 ;  /* 0x000000070800b986 */ /* 0x0001e2000c101908 */
[----:B------:R-:W-:Y:S02]  /*2250*/  @!P4 IMAD.MOV.U32 R3, RZ, RZ, 0xf423f ;  /* 0x000f423fff03c424 */ /* 0x000fe400078e00ff */
[----:B-1----:R-:W-:Y:S01]  /*2260*/  @!P0 IMAD.MOV.U32 R11, RZ, RZ, 0xf423f ;  /* 0x000f423fff0b8424 */ /* 0x002fe200078e00ff */
[----:B------:R1:W-:Y:S01]  /*2270*/  @!P3 STG.E desc[UR8][R8.64+0x80], R21 ;  /* 0x000080150800b986 */ /* 0x0003e2000c101908 */
[----:B------:R-:W-:Y:S01]  /*2280*/  ISETP.NE.AND P3, PT, R0, 0x8, PT ;  /* 0x000000080000780c */ /* 0x000fe20003f65270 */
[----:B------:R-:W-:-:S02]  /*2290*/  @!P6 IMAD.MOV.U32 R13, RZ, RZ, 0xf423f ;  /* 0x000f423fff0de424 */ /* 0x000fc400078e00ff */
[----:B------:R3:W-:Y:S01]  /*22a0*/  @!P6 STG.E desc[UR8][R8.64+0x84], R23 ;  /* 0x000084170800e986 */ /* 0x0007e2000c101908 */
[----:B--2---:R-:W-:-:S03]  /*22b0*/  @!P4 IMAD.MOV.U32 R19, RZ, RZ, 0xf423f ;  /* 0x000f423fff13c424 */ /* 0x004fc600078e00ff */
[----:B------:R2:W-:Y:S01]  /*22c0*/  @!P2 STG.E desc[UR8][R8.64+0x8], R15 ;  /* 0x0000080f0800a986 */ /* 0x0005e2000c101908 */
[----:B0-----:R-:W-:-:S03]  /*22d0*/  @!P5 IMAD.MOV.U32 R7, RZ, RZ, 0xf423f ;  /* 0x000f423fff07d424 */ /* 0x001fc600078e00ff */
[----:B------:R0:W-:Y:S01]  /*22e0*/  @!P2 STG.E desc[UR8][R8.64+0x88], R17 ;  /* 0x000088110800a986 */ /* 0x0001e2000c101908 */
[----:B-1----:R-:W-:Y:S01]  /*22f0*/  @!P5 IMAD.MOV.U32 R21, RZ, RZ, 0xf423f ;  /* 0x000f423fff15d424 */ /* 0x002fe200078e00ff */
[C---:B------:R-:W-:Y:S01]  /*2300*/  ISETP.NE.AND P2, PT, R0.reuse, 0xa, PT ;  /* 0x0000000a0000780c */ /* 0x040fe20003f45270 */
[----:B------:R-:W-:Y:S01]  /*2310*/  @!P3 IMAD.MOV.U32 R25, RZ, RZ, 0xf423f ;  /* 0x000f423fff19b424 */ /* 0x000fe200078e00ff */
[----:B------:R1:W-:Y:S01]  /*2320*/  @!P4 STG.E desc[UR8][R8.64+0xc], R3 ;  /* 0x00000c030800c986 */ /* 0x0003e2000c101908 */
[----:B---3--:R-:W-:Y:S02]  /*2330*/  @!P0 IMAD.MOV.U32 R23, RZ, RZ, 0xf423f ;  /* 0x000f423fff178424 */ /* 0x008fe400078e00ff */
[----:B--2---:R-:W-:Y:S01]  /*2340*/  @!P1 IMAD.MOV.U32 R15, RZ, RZ, 0xf423f ;  /* 0x000f423fff0f9424 */ /* 0x004fe200078e00ff */
[----:B------:R2:W-:Y:S01]  /*2350*/  @!P4 STG.E desc[UR8][R8.64+0x8c], R19 ;  /* 0x00008c130800c986 */ /* 0x0005e2000c101908 */
[----:B------:R-:W-:Y:S01]  /*2360*/  ISETP.NE.AND P4, PT, R0, 0xd, PT ;  /* 0x0000000d0000780c */ /* 0x000fe20003f85270 */
[----:B0-----:R-:W-:-:S02]  /*2370*/  @!P1 IMAD.MOV.U32 R17, RZ, RZ, 0xf423f ;  /* 0x000f423fff119424 */ /* 0x001fc400078e00ff */
[----:B------:R0:W-:Y:S03]  /*2380*/  @!P5 STG.E desc[UR8][R8.64+0x10], R7 ;  /* 0x000010070800d986 */ /* 0x0001e6000c101908 */
[----:B-1----:R-:W-:Y:S01]  /*2390*/  @!P2 IMAD.MOV.U32 R3, RZ, RZ, 0xf423f ;  /* 0x000f423fff03a424 */ /* 0x002fe200078e00ff */
[----:B------:R1:W-:Y:S01]  /*23a0*/  @!P5 STG.E desc[UR8][R8.64+0x90], R21 ;  /* 0x000090150800d986 */ /* 0x0003e2000c101908 */
[----:B------:R-:W-:-:S03]  /*23b0*/  ISETP.NE.AND P5, PT, R0, 0xb, PT ;  /* 0x0000000b0000780c */ /* 0x000fc60003fa5270 */
[----:B------:R-:W-:Y:S01]  /*23c0*/  @!P0 STG.E desc[UR8][R8.64+0x14], R11 ;  /* 0x0000140b08008986 */ /* 0x000fe2000c101908 */
[----:B--2---:R-:W-:-:S03]  /*23d0*/  @!P2 IMAD.MOV.U32 R19, RZ, RZ, 0xf423f ;  /* 0x000f423fff13a424 */ /* 0x004fc600078e00ff */
[----:B------:R-:W-:Y:S01]  /*23e0*/  @!P0 STG.E desc[UR8][R8.64+0x94], R23 ;  /* 0x0000941708008986 */ /* 0x000fe2000c101908 */
[----:B------:R-:W-:-:S03]  /*23f0*/  ISETP.NE.AND P0, PT, R0, 0xe, PT ;  /* 0x0000000e0000780c */ /* 0x000fc60003f05270 */
[----:B------:R2:W-:Y:S02]  /*2400*/  @!P1 STG.E desc[UR8][R8.64+0x1c], R15 ;  /* 0x00001c0f08009986 */ /* 0x0005e4000c101908 */
[----:B0-----:R-:W-:Y:S01]  /*2410*/  @!P5 MOV R7, 0xf423f ;  /* 0x000f423f0007d802 */ /* 0x001fe20000000f00 */
[----:B-1----:R-:W-:Y:S01]  /*2420*/  @!P5 IMAD.MOV.U32 R21, RZ, RZ, 0xf423f ;  /* 0x000f423fff15d424 */ /* 0x002fe200078e00ff */
[----:B------:R0:W-:Y:S01]  /*2430*/  @!P1 STG.E desc[UR8][R8.64+0x9c], R17 ;  /* 0x00009c1108009986 */ /* 0x0001e2000c101908 */
[----:B------:R-:W-:-:S03]  /*2440*/  ISETP.NE.AND P1, PT, R0, 0xf, PT ;  /* 0x0000000f0000780c */ /* 0x000fc60003f25270 */
[----:B------:R1:W-:Y:S04]  /*2450*/  @!P6 STG.E desc[UR8][R8.64+0x4], R13 ;  /* 0x0000040d0800e986 */ /* 0x0003e8000c101908 */
[----:B------:R3:W-:Y:S01]  /*2460*/  @!P3 STG.E desc[UR8][R8.64+0x98], R25 ;  /* 0x000098190800b986 */ /* 0x0007e2000c101908 */
[----:B--2---:R-:W-:-:S03]  /*2470*/  @!P0 IMAD.MOV.U32 R15, RZ, RZ, 0xf423f ;  /* 0x000f423fff0f8424 */ /* 0x004fc600078e00ff */
[----:B------:R2:W-:Y:S01]  /*2480*/  @!P2 STG.E desc[UR8][R8.64+0x20], R3 ;  /* 0x000020030800a986 */ /* 0x0005e2000c101908 */
[----:B0-----:R-:W-:Y:S02]  /*2490*/  @!P0 IMAD.MOV.U32 R17, RZ, RZ, 0xf423f ;  /* 0x000f423fff118424 */ /* 0x001fe400078e00ff */
[----:B-1----:R-:W-:Y:S01]  /*24a0*/  @!P3 IMAD.MOV.U32 R13, RZ, RZ, 0xf423f ;  /* 0x000f423fff0db424 */ /* 0x002fe200078e00ff */
[----:B------:R0:W-:Y:S01]  /*24b0*/  @!P2 STG.E desc[UR8][R8.64+0xa0], R19 ;  /* 0x0000a0130800a986 */ /* 0x0001e2000c101908 */
[C---:B------:R-:W-:Y:S01]  /*24c0*/  ISETP.NE.AND P2, PT, R0.reuse, 0x10, PT ;  /* 0x000000100000780c */ /* 0x040fe20003f45270 */
[----:B---3--:R-:W-:Y:S02]  /*24d0*/  @!P4 IMAD.MOV.U32 R25, RZ, RZ, 0xf423f ;  /* 0x000f423fff19c424 */ /* 0x008fe400078e00ff */
[----:B------:R1:W-:Y:S01]  /*24e0*/  @!P3 STG.E desc[UR8][R8.64+0x18], R13 ;  /* 0x0000180d0800b986 */ /* 0x0003e2000c101908 */
[----:B------:R-:W-:Y:S01]  /*24f0*/  ISETP.NE.AND P3, PT, R0, 0xc, PT ;  /* 0x0000000c0000780c */ /* 0x000fe20003f65270 */
[----:B--2---:R-:W-:-:S02]  /*2500*/  @!P1 IMAD.MOV.U32 R3, RZ, RZ, 0xf423f ;  /* 0x000f423fff039424 */ /* 0x004fc400078e00ff */
[----:B------:R2:W-:Y:S01]  /*2510*/  @!P5 STG.E desc[UR8][R8.64+0x24], R7 ;  /* 0x000024070800d986 */ /* 0x0005e2000c101908 */
[----:B0-----:R-:W-:-:S03]  /*2520*/  @!P1 IMAD.MOV.U32 R19, RZ, RZ, 0xf423f ;  /* 0x000f423fff139424 */ /* 0x001fc600078e00ff */
[----:B------:R0:W-:Y:S01]  /*2530*/  @!P5 STG.E desc[UR8][R8.64+0xa4], R21 ;  /* 0x0000a4150800d986 */ /* 0x0001e2000c101908 */
[C---:B------:R-:W-:Y:S01]  /*2540*/  ISETP.NE.AND P5, PT, R0.reuse, 0x11, PT ;  /* 0x000000110000780c */ /* 0x040fe20003fa5270 */
[----:B-1----:R-:W-:Y:S02]  /*2550*/  @!P4 IMAD.MOV.U32 R13, RZ, RZ, 0xf423f ;  /* 0x000f423fff0dc424 */ /* 0x002fe400078e00ff */
[----:B------:R-:W-:Y:S02]  /*2560*/  @!P4 STG.E desc[UR8][R8.64+0xac], R25 ;  /* 0x0000ac190800c986 */ /* 0x000fe4000c101908 */
[----:B------:R-:W-:Y:S02]  /*2570*/  @!P3 IMAD.MOV.U32 R11, RZ, RZ, 0xf423f ;  /* 0x000f423fff0bb424 */ /* 0x000fe400078e00ff */
[----:B------:R-:W-:Y:S01]  /*2580*/  @!P3 IMAD.MOV.U32 R23, RZ, RZ, 0xf423f ;  /* 0x000f423fff17b424 */ /* 0x000fe200078e00ff */
[----:B------:R1:W-:Y:S01]  /*2590*/  @!P4 STG.E desc[UR8][R8.64+0x2c], R13 ;  /* 0x00002c0d0800c986 */ /* 0x0003e2000c101908 */
[----:B------:R-:W-:Y:S01]  /*25a0*/  ISETP.NE.AND P4, PT, R0, 0x12, PT ;  /* 0x000000120000780c */ /* 0x000fe20003f85270 */
[----:B--2---:R-:W-:-:S02]  /*25b0*/  @!P2 IMAD.MOV.U32 R7, RZ, RZ, 0xf423f ;  /* 0x000f423fff07a424 */ /* 0x004fc400078e00ff */
[----:B------:R-:W-:Y:S01]  /*25c0*/  @!P0 STG.E desc[UR8][R8.64+0x30], R15 ;  /* 0x0000300f08008986 */ /* 0x000fe2000c101908 */
[----:B0-----:R-:W-:-:S03]  /*25d0*/  @!P2 IMAD.MOV.U32 R21, RZ, RZ, 0xf423f ;  /* 0x000f423fff15a424 */ /* 0x001fc600078e00ff */
[----:B------:R-:W-:Y:S01]  /*25e0*/  @!P0 STG.E desc[UR8][R8.64+0xb0], R17 ;  /* 0x0000b01108008986 */ /* 0x000fe2000c101908 */
[----:B------:R-:W-:-:S03]  /*25f0*/  ISETP.NE.AND P0, PT, R0, 0x14, PT ;  /* 0x000000140000780c */ /* 0x000fc60003f05270 */
[----:B------:R0:W-:Y:S02]  /*2600*/  @!P1 STG.E desc[UR8][R8.64+0x34], R3 ;  /* 0x0000340308009986 */ /* 0x0001e4000c101908 */
[----:B-1----:R-:W-:Y:S02]  /*2610*/  @!P4 IMAD.MOV.U32 R13, RZ, RZ, 0xf423f ;  /* 0x000f423fff0dc424 */ /* 0x002fe400078e00ff */
[----:B------:R1:W-:Y:S01]  /*2620*/  @!P1 STG.E desc[UR8][R8.64+0xb4], R19 ;  /* 0x0000b41308009986 */ /* 0x0003e2000c101908 */
[C---:B------:R-:W-:Y:S01]  /*2630*/  ISETP.NE.AND P1, PT, R0.reuse, 0x15, PT ;  /* 0x000000150000780c */ /* 0x040fe20003f25270 */
[----:B------:R-:W-:Y:S02]  /*2640*/  @!P4 IMAD.MOV.U32 R25, RZ, RZ, 0xf423f ;  /* 0x000f423fff19c424 */ /* 0x000fe400078e00ff */
[----:B------:R2:W-:Y:S04]  /*2650*/  @!P3 STG.E desc[UR8][R8.64+0x28], R11 ;  /* 0x0000280b0800b986 */ /* 0x0005e8000c101908 */
[----:B------:R3:W-:Y:S01]  /*2660*/  @!P3 STG.E desc[UR8][R8.64+0xa8], R23 ;  /* 0x0000a8170800b986 */ /* 0x0007e2000c101908 */
[----:B0-----:R-:W-:Y:S01]  /*2670*/  @!P0 IMAD.MOV.U32 R3, RZ, RZ, 0xf423f ;  /* 0x000f423fff038424 */ /* 0x001fe200078e00ff */
[----:B------:R-:W-:-:S02]  /*2680*/  ISETP.NE.AND P3, PT, R0, 0x13, PT ;  /* 0x000000130000780c */ /* 0x000fc40003f65270 */
[----:B------:R0:W-:Y:S01]  /*2690*/  @!P2 STG.E desc[UR8][R8.64+0x38], R7 ;  /* 0x000038070800a986 */ /* 0x0001e2000c101908 */
[----:B-1----:R-:W-:-:S03]  /*26a0*/  @!P0 IMAD.MOV.U32 R19, RZ, RZ, 0xf423f ;  /* 0x000f423fff138424 */ /* 0x002fc600078e00ff */
[----:B------:R1:W-:Y:S01]  /*26b0*/  @!P2 STG.E desc[UR8][R8.64+0xb8], R21 ;  /* 0x0000b8150800a986 */ /* 0x0003e2000c101908 */
[----:B--2---:R-:W-:Y:S01]  /*26c0*/  @!P5 IMAD.MOV.U32 R11, RZ, RZ, 0xf423f ;  /* 0x000f423fff0bd424 */ /* 0x004fe200078e00ff */
[----:B------:R-:W-:Y:S01]  /*26d0*/  ISETP.NE.AND P2, PT, R0, 0x18, PT ;  /* 0x000000180000780c */ /* 0x000fe20003f45270 */
[----:B---3--:R-:W-:Y:S01]  /*26e0*/  @!P5 IMAD.MOV.U32 R23, RZ, RZ, 0xf423f ;  /* 0x000f423fff17d424 */ /* 0x008fe200078e00ff */
[----:B------:R-:W-:Y:S03]  /*26f0*/  @!P4 STG.E desc[UR8][R8.64+0x40], R13 ;  /* 0x0000400d0800c986 */ /* 0x000fe6000c101908 */
[----:B------:R-:W-:Y:S02]  /*2700*/  @!P3 IMAD.MOV.U32 R15, RZ, RZ, 0xf423f ;  /* 0x000f423fff0fb424 */ /* 0x000fe400078e00ff */
[----:B0-----:R-:W-:Y:S01]  /*2710*/  @!P1 IMAD.MOV.U32 R7, RZ, RZ, 0xf423f ;  /* 0x000f423fff079424 */ /* 0x001fe200078e00ff */
[----:B------:R-:W-:Y:S01]  /*2720*/  @!P5 STG.E desc[UR8][R8.64+0x3c], R11 ;  /* 0x00003c0b0800d986 */ /* 0x000fe2000c101908 */
[----:B------:R-:W-:-:S02]  /*2730*/  @!P3 IMAD.MOV.U32 R17, RZ, RZ, 0xf423f ;  /* 0x000f423fff11b424 */ /* 0x000fc400078e00ff */
[----:B-1----:R-:W-:Y:S01]  /*2740*/  @!P1 IMAD.MOV.U32 R21, RZ, RZ, 0xf423f ;  /* 0x000f423fff159424 */ /* 0x002fe200078e00ff */
[----:B------:R0:W-:Y:S01]  /*2750*/  @!P5 STG.E desc[UR8][R8.64+0xbc], R23 ;  /* 0x0000bc170800d986 */ /* 0x0001e2000c101908 */
[----:B------:R-:W-:-:S03]  /*2760*/  ISETP.NE.AND P5, PT, R0, 0x16, PT ;  /* 0x000000160000780c */ /* 0x000fc60003fa5270 */
[----:B------:R1:W-:Y:S01]  /*2770*/  @!P4 STG.E desc[UR8][R8.64+0xc0], R25 ;  /* 0x0000c0190800c986 */ /* 0x0003e2000c101908 */
[----:B------:R-:W-:-:S03]  /*2780*/  ISETP.NE.AND P4, PT, R0, 0x17, PT ;  /* 0x000000170000780c */ /* 0x000fc60003f85270 */
[----:B------:R2:W-:Y:S04]  /*2790*/  @!P0 STG.E desc[UR8][R8.64+0x48], R3 ;  /* 0x0000480308008986 */ /* 0x0005e8000c101908 */
[----:B------:R3:W-:Y:S01]  /*27a0*/  @!P0 STG.E desc[UR8][R8.64+0xc8], R19 ;  /* 0x0000c81308008986 */ /* 0x0007e2000c101908 */
[----:B------:R-:W-:Y:S01]  /*27b0*/  ISETP.NE.AND P0, PT, R0, 0x19, PT ;  /* 0x000000190000780c */ /* 0x000fe20003f05270 */
[----:B0-----:R-:W-:Y:S01]  /*27c0*/  @!P5 IMAD.MOV.U32 R23, RZ, RZ, 0xf423f ;  /* 0x000f423fff17d424 */ /* 0x001fe200078e00ff */
[----:B------:R-:W-:Y:S01]  /*27d0*/  @!P5 MOV R11, 0xf423f ;  /* 0x000f423f000bd802 */ /* 0x000fe20000000f00 */
[----:B------:R0:W-:Y:S02]  /*27e0*/  @!P1 STG.E desc[UR8][R8.64+0x4c], R7 ;  /* 0x00004c0708009986 */ /* 0x0001e4000c101908 */
[----:B------:R-:W-:-:S02]  /*27f0*/  @!P4 IMAD.MOV.U32 R13, RZ, RZ, 0xf423f ;  /* 0x000f423fff0dc424 */ /* 0x000fc400078e00ff */
[----:B------:R4:W-:Y:S01]  /*2800*/  @!P1 STG.E desc[UR8][R8.64+0xcc], R21 ;  /* 0x0000cc1508009986 */ /* 0x0009e2000c101908 */
[C---:B------:R-:W-:Y:S01]  /*2810*/  ISETP.NE.AND P1, PT, R0.reuse, 0x1a, PT ;  /* 0x0000001a0000780c */ /* 0x040fe20003f25270 */
[----:B-1----:R-:W-:Y:S02]  /*2820*/  @!P4 IMAD.MOV.U32 R25, RZ, RZ, 0xf423f ;  /* 0x000f423fff19c424 */ /* 0x002fe400078e00ff */
[----:B------:R1:W-:Y:S02]  /*2830*/  @!P3 STG.E desc[UR8][R8.64+0x44], R15 ;  /* 0x0000440f0800b986 */ /* 0x0003e4000c101908 */
[----:B--2---:R-:W-:Y:S02]  /*2840*/  @!P0 IMAD.MOV.U32 R3, RZ, RZ, 0xf423f ;  /* 0x000f423fff038424 */ /* 0x004fe400078e00ff */
[----:B---3--:R-:W-:Y:S01]  /*2850*/  @!P0 IMAD.MOV.U32 R19, RZ, RZ, 0xf423f ;  /* 0x000f423fff138424 */ /* 0x008fe200078e00ff */
[----:B------:R2:W-:Y:S01]  /*2860*/  @!P3 STG.E desc[UR8][R8.64+0xc4], R17 ;  /* 0x0000c4110800b986 */ /* 0x0005e2000c101908 */
[----:B------:R-:W-:-:S03]  /*2870*/  ISETP.NE.AND P3, PT, R0, 0x1d, PT ;  /* 0x0000001d0000780c */ /* 0x000fc60003f65270 */
[----:B------:R3:W-:Y:S01]  /*2880*/  @!P5 STG.E desc[UR8][R8.64+0x50], R11 ;  /* 0x0000500b0800d986 */ /* 0x0007e2000c101908 */
[----:B0-----:R-:W-:Y:S02]  /*2890*/  @!P1 IMAD.MOV.U32 R7, RZ, RZ, 0xf423f ;  /* 0x000f423fff079424 */ /* 0x001fe400078e00ff */
[----:B----4-:R-:W-:Y:S01]  /*28a0*/  @!P1 IMAD.MOV.U32 R21, RZ, RZ, 0xf423f ;  /* 0x000f423fff159424 */ /* 0x010fe200078e00ff */
[----:B------:R0:W-:Y:S01]  /*28b0*/  @!P5 STG.E desc[UR8][R8.64+0xd0], R23 ;  /* 0x0000d0170800d986 */ /* 0x0001e2000c101908 */
[----:B------:R-:W-:Y:S01]  /*28c0*/  ISETP.NE.AND P5, PT, R0, 0x1b, PT ;  /* 0x0000001b0000780c */ /* 0x000fe20003fa5270 */
[----:B-1----:R-:W-:Y:S02]  /*28d0*/  @!P2 IMAD.MOV.U32 R15, RZ, RZ, 0xf423f ;  /* 0x000f423fff0fa424 */ /* 0x002fe400078e00ff */
[----:B------:R1:W-:Y:S01]  /*28e0*/  @!P4 STG.E desc[UR8][R8.64+0x54], R13 ;  /* 0x0000540d0800c986 */ /* 0x0003e2000c101908 */
[----:B--2---:R-:W-:-:S03]  /*28f0*/  @!P2 IMAD.MOV.U32 R17, RZ, RZ, 0xf423f ;  /* 0x000f423fff11a424 */ /* 0x004fc600078e00ff */
[----:B------:R2:W-:Y:S01]  /*2900*/  @!P4 STG.E desc[UR8][R8.64+0xd4], R25 ;  /* 0x0000d4190800c986 */ /* 0x0005e2000c101908 */
[----:B------:R-:W-:-:S03]  /*2910*/  ISETP.NE.AND P4, PT, R0, 0x1c, PT ;  /* 0x0000001c0000780c */ /* 0x000fc60003f85270 */
[----:B------:R4:W-:Y:S02]  /*2920*/  @!P0 STG.E desc[UR8][R8.64+0x5c], R3 ;  /* 0x00005c0308008986 */ /* 0x0009e4000c101908 */
[----:B---3--:R-:W-:Y:S02]  /*2930*/  @!P5 IMAD.MOV.U32 R11, RZ, RZ, 0xf423f ;  /* 0x000f423fff0bd424 */ /* 0x008fe400078e00ff */
[----:B------:R3:W-:Y:S01]  /*2940*/  @!P0 STG.E desc[UR8][R8.64+0xdc], R19 ;  /* 0x0000dc1308008986 */ /* 0x0007e2000c101908 */
[----:B------:R-:W-:Y:S01]  /*2950*/  ISETP.NE.AND P0, PT, R0, 0x1e, PT ;  /* 0x0000001e0000780c */ /* 0x000fe20003f05270 */
[----:B0-----:R-:W-:Y:S02]  /*2960*/  @!P5 IMAD.MOV.U32 R23, RZ, RZ, 0xf423f ;  /* 0x000f423fff17d424 */ /* 0x001fe400078e00ff */
[----:B------:R0:W-:Y:S02]  /*2970*/  @!P1 STG.E desc[UR8][R8.64+0x60], R7 ;  /* 0x0000600708009986 */ /* 0x0001e4000c101908 */
[----:B-1----:R-:W-:-:S02]  /*2980*/  @!P4 IMAD.MOV.U32 R13, RZ, RZ, 0xf423f ;  /* 0x000f423fff0dc424 */ /* 0x002fc400078e00ff */
[----:B------:R-:W-:Y:S01]  /*2990*/  @!P1 STG.E desc[UR8][R8.64+0xe0], R21 ;  /* 0x0000e01508009986 */ /* 0x000fe2000c101908 */
[----:B------:R-:W-:Y:S01]  /*29a0*/  ISETP.NE.AND P1, PT, R0, 0x1f, PT ;  /* 0x0000001f0000780c */ /* 0x000fe20003f25270 */
[----:B--2---:R-:W-:Y:S02]  /*29b0*/  @!P4 IMAD.MOV.U32 R25, RZ, RZ, 0xf423f ;  /* 0x000f423fff19c424 */ /* 0x004fe400078e00ff */
[----:B------:R1:W-:Y:S02]  /*29c0*/  @!P2 STG.E desc[UR8][R8.64+0x58], R15 ;  /* 0x0000580f0800a986 */ /* 0x0003e4000c101908 */
[----:B----4-:R-:W-:Y:S02]  /*29d0*/  @!P0 IMAD.MOV.U32 R3, RZ, RZ, 0xf423f ;  /* 0x000f423fff038424 */ /* 0x010fe400078e00ff */
[----:B------:R2:W-:Y:S01]  /*29e0*/  @!P2 STG.E desc[UR8][R8.64+0xd8], R17 ;  /* 0x0000d8110800a986 */ /* 0x0005e2000c101908 */
[----:B---3--:R-:W-:-:S03]  /*29f0*/  @!P0 IMAD.MOV.U32 R19, RZ, RZ, 0xf423f ;  /* 0x000f423fff138424 */ /* 0x008fc600078e00ff */
[----:B------:R3:W-:Y:S02]  /*2a00*/  @!P5 STG.E desc[UR8][R8.64+0x64], R11 ;  /* 0x0000640b0800d986 */ /* 0x0007e4000c101908 */
[----:B0-----:R-:W-:Y:S02]  /*2a10*/  @!P1 IMAD.MOV.U32 R7, RZ, RZ, 0xf423f ;  /* 0x000f423fff079424 */ /* 0x001fe400078e00ff */
[----:B-1----:R-:W-:Y:S01]  /*2a20*/  @!P3 IMAD.MOV.U32 R15, RZ, RZ, 0xf423f ;  /* 0x000f423fff0fb424 */ /* 0x002fe200078e00ff */
[----:B------:R3:W-:Y:S01]  /*2a30*/  @!P5 STG.E desc[UR8][R8.64+0xe4], R23 ;  /* 0x0000e4170800d986 */ /* 0x0007e2000c101908 */
[----:B------:R-:W-:Y:S02]  /*2a40*/  @!P1 IMAD.MOV.U32 R21, RZ, RZ, 0x1 ;  /* 0x00000001ff159424 */ /* 0x000fe400078e00ff */
[----:B--2---:R-:W-:Y:S01]  /*2a50*/  @!P3 IMAD.MOV.U32 R17, RZ, RZ, 0xf423f ;  /* 0x000f423fff11b424 */ /* 0x004fe200078e00ff */
[----:B------:R3:W-:Y:S04]  /*2a60*/  @!P4 STG.E desc[UR8][R8.64+0x68], R13 ;  /* 0x0000680d0800c986 */ /* 0x0007e8000c101908 */
[----:B------:R3:W-:Y:S04]  /*2a70*/  @!P4 STG.E desc[UR8][R8.64+0xe8], R25 ;  /* 0x0000e8190800c986 */ /* 0x0007e8000c101908 */
[----:B------:R3:W-:Y:S04]  /*2a80*/  @!P3 STG.E desc[UR8][R8.64+0x6c], R15 ;  /* 0x00006c0f0800b986 */ /* 0x0007e8000c101908 */
[----:B------:R3:W-:Y:S04]  /*2a90*/  @!P3 STG.E desc[UR8][R8.64+0xec], R17 ;  /* 0x0000ec110800b986 */ /* 0x0007e8000c101908 */
[----:B------:R3:W-:Y:S04]  /*2aa0*/  @!P0 STG.E desc[UR8][R8.64+0x70], R3 ;  /* 0x0000700308008986 */ /* 0x0007e8000c101908 */
[----:B------:R3:W-:Y:S04]  /*2ab0*/  @!P1 STG.E desc[UR8][R8.64+0x74], R7 ;  /* 0x0000740708009986 */ /* 0x0007e8000c101908 */
[----:B------:R3:W-:Y:S04]  /*2ac0*/  @!P0 STG.E desc[UR8][R8.64+0xf0], R19 ;  /* 0x0000f01308008986 */ /* 0x0007e8000c101908 */
[----:B------:R3:W-:Y:S02]  /*2ad0*/  @!P1 STG.E desc[UR8][R4.64+0xfc], R21 ;  /* 0x0000fc1504009986 */ /* 0x0007e4000c101908 */
.L_x_213:
[----:B------:R-:W-:Y:S05]  /*2ae0*/  BSYNC.RECONVERGENT B0 ;  /* 0x0000000000007941 */ /* 0x000fea0003800200 */
.L_x_186:
[----:B------:R-:W-:-:S05]  /*2af0*/  VIADD R12, R12, 0x1 ;  /* 0x000000010c0c7836 */ /* 0x000fca0000000000 */
[----:B------:R-:W-:-:S13]  /*2b00*/  ISETP.NE.AND P0, PT, R12, 0x40, PT ;  /* 0x000000400c00780c */ /* 0x000fda0003f05270 */
[----:B------:R-:W-:Y:S05]  /*2b10*/  @P0 BRA `(.L_x_247) ;  /* 0xffffffd400580947 */ /* 0x000fea000383ffff */
[----:B------:R-:W-:Y:S05]  /*2b20*/  EXIT ;  /* 0x000000000000794d */ /* 0x000fea0003800000 */
.L_x_248:
        /* <DEDUP_REMOVED lines=13> */
.L_x_367:


//--------------------- .text._Z23calculateDistanceMatrixPi --------------------------
	.section	.text._Z23calculateDistanceMatrixPi,"ax",@progbits
	.align	128
        .global         _Z23calculateDistanceMatrixPi
        .type           _Z23calculateDistanceMatrixPi,@function
        .size           _Z23calculateDistanceMatrixPi,(.L_x_368 - _Z23calculateDistanceMatrixPi)
        .other          _Z23calculateDistanceMatrixPi,@"STO_CUDA_ENTRY STV_DEFAULT"
_Z23calculateDistanceMatrixPi:
.text._Z23calculateDistanceMatrixPi:
[----:B------:R-:W0:Y:S01]  /*0000*/  LDC R1, c[0x0][0x37c] ;  /* 0x0000df00ff017b82 */ /* 0x000e220000000800 */
[----:B------:R-:W1:Y:S01]  /*0010*/  LDCU UR4, c[0x0][0x2f8] ;  /* 0x00005f00ff0477ac */ /* 0x000e620008000800 */
[----:B------:R-:W2:Y:S01]  /*0020*/  S2R R22, SR_TID.X ;  /* 0x0000000000167919 */ /* 0x000ea20000002100 */
[----:B0-----:R-:W-:Y:S01]  /*0030*/  VIADD R1, R1, 0xfffffff8 ;  /* 0xfffffff801017836 */ /* 0x001fe20000000000 */
[----:B------:R-:W0:Y:S01]  /*0040*/  LDCU UR5, c[0x0][0x2fc] ;  /* 0x00005f80ff0577ac */ /* 0x000e220008000800 */
[----:B------:R-:W3:Y:S01]  /*0050*/  S2R R2, SR_CTAID.X ;  /* 0x0000000000027919 */ /* 0x000ee20000002500 */
[----:B------:R-:W-:Y:S02]  /*0060*/  IMAD.MOV.U32 R23, RZ, RZ, RZ ;  /* 0x000000ffff177224 */ /* 0x000fe400078e00ff */
[----:B------:R-:W-:Y:S01]  /*0070*/  IMAD.MOV.U32 R19, RZ, RZ, RZ ;  /* 0x000000ffff137224 */ /* 0x000fe200078e00ff */
[----:B------:R-:W4:Y:S01]  /*0080*/  LDCU.64 UR36, c[0x0][0x358] ;  /* 0x00006b00ff2477ac */ /* 0x000f220008000a00 */
[----:B-1----:R-:W-:-:S05]  /*0090*/  IADD3 R16, P0, PT, R1, UR4, RZ ;  /* 0x0000000401107c10 */ /* 0x002fca000ff1e0ff */
[----:B0-2---:R-:W-:-:S08]  /*00a0*/  IMAD.X R17, RZ, RZ, UR5, P0 ;  /* 0x00000005ff117e24 */ /* 0x005fd000080e06ff */
.L_x_364:
[----:B0-----:R-:W0:Y:S01]  /*00b0*/  LDC.64 R6, c[0x0][0x380] ;  /* 0x0000e000ff067b82 */ /* 0x001e220000000a00 */
[----:B------:R-:W-:Y:S02]  /*00c0*/  IMAD.SHL.U32 R3, R19, 0x40, RZ ;  /* 0x0000004013037824 */ /* 0x000fe400078e00ff */
[----:B-1234-:R-:W-:-:S07]  /*00d0*/  IMAD.MOV.U32 R18, RZ, RZ, RZ ;  /* 0x000000ffff127224 */ /* 0x01efce00078e00ff */
.L_x_361:
[----:B------:R-:W-:-:S04]  /*00e0*/  LOP3.LUT R5, R18, 0x7, RZ, 0xc0, !PT ;  /* 0x0000000712057812 */ /* 0x000fc800078ec0ff */
[----:B---3--:R-:W-:-:S13]  /*00f0*/  ISETP.NE.AND P0, PT, R5, R2, PT ;  /* 0x000000020500720c */ /* 0x008fda0003f05270 */
[----:B012-4-:R-:W-:Y:S05]  /*0100*/  @P0 BRA `(.L_x_249) ;  /* 0x00000024006c0947 */ /* 0x017fea0003800000 */
[----:B------:R-:W-:Y:S01]  /*0110*/  ISETP.NE.AND P6, PT, R22, RZ, PT ;  /* 0x000000ff1600720c */ /* 0x000fe20003fc5270 */
[----:B------:R-:W-:Y:S02]  /*0120*/  IMAD.SHL.U32 R0, R18, 0x40, RZ ;  /* 0x0000004012007824 */ /* 0x000fe400078e00ff */
[----:B0-----:R-:W-:-:S04]  /*0130*/  IMAD.WIDE.U32 R12, R3, 0x4, R6 ;  /* 0x00000004030c7825 */ /* 0x001fc800078e0006 */
[C---:B------:R-:W-:Y:S02]  /*0140*/  IMAD.IADD R5, R0.reuse, 0x1, R19 ;  /* 0x0000000100057824 */ /* 0x040fe400078e0213 */
[----:B------:R-:W-:-:S04]  /*0150*/  IMAD.WIDE.U32 R10, R0, 0x4, R6 ;  /* 0x00000004000a7825 */ /* 0x000fc800078e0006 */
[----:B------:R-:W-:Y:S01]  /*0160*/  IMAD.WIDE.U32 R4, R5, 0x4, R6 ;  /* 0x0000000405047825 */ /* 0x000fe200078e0006 */
[----:B----4-:R-:W2:Y:S04]  /*0170*/  @!P6 LDG.E R9, desc[UR36][R12.64] ;  /* 0x000000240c09e981 */ /* 0x010ea8000c1e1900 */
[----:B------:R-:W2:Y:S04]  /*0180*/  @!P6 LDG.E R8, desc[UR36][R10.64] ;  /* 0x000000240a08e981 */ /* 0x000ea8000c1e1900 */
[----:B------:R-:W2:Y:S01]  /*0190*/  @!P6 LDG.E R14, desc[UR36][R4.64] ;  /* 0x00000024040ee981 */ /* 0x000ea2000c1e1900 */
[C---:B------:R-:W-:Y:S01]  /*01a0*/  ISETP.NE.AND P5, PT, R22.reuse, 0x1, PT ;  /* 0x000000011600780c */ /* 0x040fe20003fa5270 */
[----:B------:R-:W-:Y:S01]  /*01b0*/  BSSY.RECONVERGENT B0, `(.L_x_250) ;  /* 0x0000014000007945 */ /* 0x000fe20003800200 */
[----:B------:R-:W-:-:S02]  /*01c0*/  ISETP.NE.AND P2, PT, R22, 0x4, PT ;  /* 0x000000041600780c */ /* 0x000fc40003f45270 */
[C---:B------:R-:W-:Y:S02]  /*01d0*/  ISETP.NE.AND P4, PT, R22.reuse, 0x2, PT ;  /* 0x000000021600780c */ /* 0x040fe40003f85270 */
[C---:B------:R-:W-:Y:S02]  /*01e0*/  ISETP.NE.AND P1, PT, R22.reuse, 0x5, PT ;  /* 0x000000051600780c */ /* 0x040fe40003f25270 */
[C---:B------:R-:W-:Y:S02]  /*01f0*/  ISETP.NE.AND P3, PT, R22.reuse, 0x3, PT ;  /* 0x000000031600780c */ /* 0x040fe40003f65270 */
[----:B------:R-:W-:Y:S02]  /*0200*/  ISETP.NE.AND P0, PT, R22, 0x6, PT ;  /* 0x000000061600780c */ /* 0x000fe40003f05270 */
[----:B------:R-:W-:Y:S02]  /*0210*/  P2R R15, PR, RZ, 0x20 ;  /* 0x00000020ff0f7803 */ /* 0x000fe40000000000 */
[----:B------:R-:W-:-:S02]  /*0220*/  P2R R15, PR, RZ, 0x10 ;  /* 0x00000010ff0f7803 */ /* 0x000fc40000000000 */
[----:B------:R-:W-:Y:S02]  /*0230*/  P2R R15, PR, RZ, 0x8 ;  /* 0x00000008ff0f7803 */ /* 0x000fe40000000000 */
[----:B--2---:R-:W-:Y:S02]  /*0240*/  @!P6 VIADDMNMX R9, R14, R9, R8, PT ;  /* 0x000000090e09e246 */ /* 0x004fe40003800108 */
[----:B------:R-:W-:Y:S02]  /*0250*/  P2R R8, PR, RZ, 0x4 ;  /* 0x00000004ff087803 */ /* 0x000fe40000000000 */
[----:B------:R-:W-:Y:S01]  /*0260*/  P2R R8, PR, RZ, 0x2 ;  /* 0x00000002ff087803 */ /* 0x000fe20000000000 */
[----:B------:R0:W-:Y:S01]  /*0270*/  @!P6 STG.E desc[UR36][R10.64], R9 ;  /* 0x000000090a00e986 */ /* 0x0001e2000c101924 */
[----:B------:R-:W-:Y:S01]  /*0280*/  P2R R8, PR, RZ, 0x1 ;  /* 0x00000001ff087803 */ /* 0x000fe20000000000 */
[----:B------:R-:W-:Y:S06]  /*0290*/  @P5 BRA `(.L_x_251) ;  /* 0x0000000000145947 */ /* 0x000fec0003800000 */
[----:B------:R-:W2:Y:S04]  /*02a0*/  LDG.E R8, desc[UR36][R10.64+0x4] ;  /* 0x000004240a087981 */ /* 0x000ea8000c1e1900 */
[----:B0-----:R-:W2:Y:S04]  /*02b0*/  LDG.E R9, desc[UR36][R12.64+0x4] ;  /* 0x000004240c097981 */ /* 0x001ea8000c1e1900 */
[----:B------:R-:W2:Y:S02]  /*02c0*/  LDG.E R14, desc[UR36][R4.64] ;  /* 0x00000024040e7981 */ /* 0x000ea4000c1e1900 */
[----:B--2---:R-:W-:-:S05]  /*02d0*/  VIADDMNMX R9, R14, R9, R8, PT ;  /* 0x000000090e097246 */ /* 0x004fca0003800108 */
[----:B------:R1:W-:Y:S02]  /*02e0*/  STG.E desc[UR36][R10.64+0x4], R9 ;  /* 0x000004090a007986 */ /* 0x0003e4000c101924 */
.L_x_251:
[----:B------:R-:W-:Y:S05]  /*02f0*/  BSYNC.RECONVERGENT B0 ;  /* 0x0000000000007941 */ /* 0x000fea0003800200 */
.L_x_250:
[----:B------:R-:W-:Y:S04]  /*0300*/  BSSY.RECONVERGENT B0, `(.L_x_252) ;  /* 0x0000007000007945 */ /* 0x000fe80003800200 */
[----:B------:R-:W-:Y:S05]  /*0310*/  @P4 BRA `(.L_x_253) ;  /* 0x0000000000144947 */ /* 0x000fea0003800000 */
[----:B------:R-:W2:Y:S04]  /*0320*/  LDG.E R8, desc[UR36][R10.64+0x8] ;  /* 0x000008240a087981 */ /* 0x000ea8000c1e1900 */
[----:B01----:R-:W2:Y:S04]  /*0330*/  LDG.E R9, desc[UR36][R12.64+0x8] ;  /* 0x000008240c097981 */ /* 0x003ea8000c1e1900 */
[----:B------:R-:W2:Y:S02]  /*0340*/  LDG.E R14, desc[UR36][R4.64] ;  /* 0x00000024040e7981 */ /* 0x000ea4000c1e1900 */
[----:B--2---:R-:W-:-:S05]  /*0350*/  VIADDMNMX R9, R14, R9, R8, PT ;  /* 0x000000090e097246 */ /* 0x004fca0003800108 */
[----:B------:R2:W-:Y:S02]  /*0360*/  STG.E desc[UR36][R10.64+0x8], R9 ;  /* 0x000008090a007986 */ /* 0x0005e4000c101924 */
.L_x_253:
[----:B------:R-:W-:Y:S05]  /*0370*/  BSYNC.RECONVERGENT B0 ;  /* 0x0000000000007941 */ /* 0x000fea0003800200 */
.L_x_252:
[----:B------:R-:W-:Y:S04]  /*0380*/  BSSY.RECONVERGENT B0, `(.L_x_254) ;  /* 0x0000007000007945 */ /* 0x000fe80003800200 */
[----:B------:R-:W-:Y:S05]  /*0390*/  @P3 BRA `(.L_x_255) ;  /* 0x0000000000143947 */ /* 0x000fea0003800000 */
[----:B------:R-:W3:Y:S04]  /*03a0*/  LDG.E R8, desc[UR36][R10.64+0xc] ;  /* 0x00000c240a087981 */ /* 0x000ee8000c1e1900 */
[----:B012---:R-:W3:Y:S04]  /*03b0*/  LDG.E R9, desc[UR36][R12.64+0xc] ;  /* 0x00000c240c097981 */ /* 0x007ee8000c1e1900 */
[----:B------:R-:W3:Y:S02]  /*03c0*/  LDG.E R14, desc[UR36][R4.64] ;  /* 0x00000024040e7981 */ /* 0x000ee4000c1e1900 */
[----:B---3--:R-:W-:-:S05]  /*03d0*/  VIADDMNMX R9, R14, R9, R8, PT ;  /* 0x000000090e097246 */ /* 0x008fca0003800108 */
[----:B------:R3:W-:Y:S02]  /*03e0*/  STG.E desc[UR36][R10.64+0xc], R9 ;  /* 0x00000c090a007986 */ /* 0x0007e4000c101924 */
.L_x_255:
[----:B------:R-:W-:Y:S05]  /*03f0*/  BSYNC.RECONVERGENT B0 ;  /* 0x0000000000007941 */ /* 0x000fea0003800200 */
.L_x_254:
[----:B------:R-:W-:Y:S04]  /*0400*/  BSSY.RECONVERGENT B0, `(.L_x_256) ;  /* 0x0000007000007945 */ /* 0x000fe80003800200 */
[----:B------:R-:W-:Y:S05]  /*0410*/  @P2 BRA `(.L_x_257) ;  /* 0x0000000000142947 */ /* 0x000fea0003800000 */
[----:B------:R-:W4:Y:S04]  /*0420*/  LDG.E R8, desc[UR36][R10.64+0x10] ;  /* 0x000010240a087981 */ /* 0x000f28000c1e1900 */
[----:B0123--:R-:W4:Y:S04]  /*0430*/  LDG.E R9, desc[UR36][R12.64+0x10] ;  /* 0x000010240c097981 */ /* 0x00ff28000c1e1900 */
[----:B------:R-:W4:Y:S02]  /*0440*/  LDG.E R14, desc[UR36][R4.64] ;  /* 0x00000024040e7981 */ /* 0x000f24000c1e1900 */
[----:B----4-:R-:W-:-:S05]  /*0450*/  VIADDMNMX R9, R14, R9, R8, PT ;  /* 0x000000090e097246 */ /* 0x010fca0003800108 */
[----:B------:R4:W-:Y:S02]  /*0460*/  STG.E desc[UR36][R10.64+0x10], R9 ;  /* 0x000010090a007986 */ /* 0x0009e4000c101924 */
.L_x_257:
[----:B------:R-:W-:Y:S05]  /*0470*/  BSYNC.RECONVERGENT B0 ;  /* 0x0000000000007941 */ /* 0x000fea0003800200 */
.L_x_256:
[----:B------:R-:W-:Y:S04]  /*0480*/  BSSY.RECONVERGENT B0, `(.L_x_258) ;  /* 0x0000007000007945 */ /* 0x000fe80003800200 */
[----:B------:R-:W-:Y:S05]  /*0490*/  @P1 BRA `(.L_x_259) ;  /* 0x0000000000141947 */ /* 0x000fea0003800000 */
[----:B------:R-:W5:Y:S04]  /*04a0*/  LDG.E R8, desc[UR36][R10.64+0x14] ;  /* 0x000014240a087981 */ /* 0x000f68000c1e1900 */
[----:B01234-:R-:W5:Y:S04]  /*04b0*/  LDG.E R9, desc[UR36][R12.64+0x14] ;  /* 0x000014240c097981 */ /* 0x01ff68000c1e1900 */
[----:B------:R-:W5:Y:S02]  /*04c0*/  LDG.E R14, desc[UR36][R4.64] ;  /* 0x00000024040e7981 */ /* 0x000f64000c1e1900 */
[----:B-----5:R-:W-:-:S05]  /*04d0*/  VIADDMNMX R9, R14, R9, R8, PT ;  /* 0x000000090e097246 */ /* 0x020fca0003800108 */
[----:B------:R0:W-:Y:S02]  /*04e0*/  STG.E desc[UR36][R10.64+0x14], R9 ;  /* 0x000014090a007986 */ /* 0x0001e4000c101924 */
.L_x_259:
[----:B------:R-:W-:Y:S05]  /*04f0*/  BSYNC.RECONVERGENT B0 ;  /* 0x0000000000007941 */ /* 0x000fea0003800200 */
.L_x_258:
[----:B------:R-:W-:Y:S04]  /*0500*/  BSSY.RECONVERGENT B0, `(.L_x_260) ;  /* 0x0000007000007945 */ /* 0x000fe80003800200 */
[----:B------:R-:W-:Y:S05]  /*0510*/  @P0 BRA `(.L_x_261) ;  /* 0x0000000000140947 */ /* 0x000fea0003800000 */
[----:B------:R-:W5:Y:S04]  /*0520*/  LDG.E R8, desc[UR36][R10.64+0x18] ;  /* 0x000018240a087981 */ /* 0x000f68000c1e1900 */
[----:B01234-:R-:W5:Y:S04]  /*0530*/  LDG.E R9, desc[UR36][R12.64+0x18] ;  /* 0x000018240c097981 */ /* 0x01ff68000c1e1900 */
[----:B------:R-:W5:Y:S02]  /*0540*/  LDG.E R14, desc[UR36][R4.64] ;  /* 0x00000024040e7981 */ /* 0x000f64000c1e1900 */
[----:B-----5:R-:W-:-:S05]  /*0550*/  VIADDMNMX R9, R14, R9, R8, PT ;  /* 0x000000090e097246 */ /* 0x020fca0003800108 */
[----:B------:R0:W-:Y:S02]  /*0560*/  STG.E desc[UR36][R10.64+0x18], R9 ;  /* 0x000018090a007986 */ /* 0x0001e4000c101924 */
.L_x_261:
[----:B------:R-:W-:Y:S05]  /*0570*/  BSYNC.RECONVERGENT B0 ;  /* 0x0000000000007941 */ /* 0x000fea0003800200 */
.L_x_260:
[----:B------:R-:W-:-:S13]  /*0580*/  ISETP.NE.AND P0, PT, R22, 0x7, PT ;  /* 0x000000071600780c */ /* 0x000fda0003f05270 */
[----:B------:R-:W5:Y:S04]  /*0590*/  @!P0 LDG.E R8, desc[UR36][R10.64+0x1c] ;  /* 0x00001c240a088981 */ /* 0x000f68000c1e1900 */
[----:B------:R-:W5:Y:S04]  /*05a0*/  @!P0 LDG.E R13, desc[UR36][R12.64+0x1c] ;  /* 0x00001c240c0d8981 */ /* 0x000f68000c1e1900 */
[----:B01234-:R-:W5:Y:S01]  /*05b0*/  @!P0 LDG.E R9, desc[UR36][R4.64] ;  /* 0x0000002404098981 */ /* 0x01ff62000c1e1900 */
[----:B------:R-:W-:Y:S01]  /*05c0*/  ISETP.NE.AND P1, PT, R22, 0x8, PT ;  /* 0x000000081600780c */ /* 0x000fe20003f25270 */
[----:B------:R-:W-:Y:S01]  /*05d0*/  VIADD R15, R3, 0x8 ;  /* 0x00000008030f7836 */ /* 0x000fe20000000000 */
[----:B------:R-:W-:Y:S01]  /*05e0*/  BSSY.RECONVERGENT B0, `(.L_x_262) ;  /* 0x000000d000007945 */ /* 0x000fe20003800200 */
[----:B------:R-:W-:-:S02]  /*05f0*/  VIADD R25, R0, 0x8 ;  /* 0x0000000800197836 */ /* 0x000fc40000000000 */
[----:B------:R-:W-:Y:S01]  /*0600*/  IMAD.WIDE.U32 R14, R15, 0x4, R6 ;  /* 0x000000040f0e7825 */ /* 0x000fe200078e0006 */
[----:B-----5:R-:W-:-:S03]  /*0610*/  @!P0 VIADDMNMX R21, R9, R13, R8, PT ;  /* 0x0000000d09158246 */ /* 0x020fc60003800108 */
[----:B------:R-:W-:Y:S02]  /*0620*/  IMAD.WIDE.U32 R8, R25, 0x4, R6 ;  /* 0x0000000419087825 */ /* 0x000fe400078e0006 */
[----:B------:R0:W-:Y:S02]  /*0630*/  @!P0 STG.E desc[UR36][R10.64+0x1c], R21 ;  /* 0x00001c150a008986 */ /* 0x0001e4000c101924 */
[----:B0-----:R-:W-:Y:S01]  /*0640*/  P2R R10, PR, RZ, 0x2 ;  /* 0x00000002ff0a7803 */ /* 0x001fe20000000000 */
[----:B------:R-:W-:Y:S06]  /*0650*/  @P1 BRA `(.L_x_263) ;  /* 0x0000000000141947 */ /* 0x000fec0003800000 */
[----:B------:R-:W2:Y:S04]  /*0660*/  LDG.E R10, desc[UR36][R8.64] ;  /* 0x00000024080a7981 */ /* 0x000ea8000c1e1900 */
[----:B------:R-:W2:Y:S04]  /*0670*/  LDG.E R11, desc[UR36][R14.64] ;  /* 0x000000240e0b7981 */ /* 0x000ea8000c1e1900 */
[----:B------:R-:W2:Y:S02]  /*0680*/  LDG.E R12, desc[UR36][R4.64] ;  /* 0x00000024040c7981 */ /* 0x000ea4000c1e1900 */
[----:B--2---:R-:W-:-:S05]  /*0690*/  VIADDMNMX R11, R12, R11, R10, PT ;  /* 0x0000000b0c0b7246 */ /* 0x004fca000380010a */
[----:B------:R0:W-:Y:S02]  /*06a0*/  STG.E desc[UR36][R8.64], R11 ;  /* 0x0000000b08007986 */ /* 0x0001e4000c101924 */
.L_x_263:
[----:B------:R-:W-:Y:S05]  /*06b0*/  BSYNC.RECONVERGENT B0 ;  /* 0x0000000000007941 */ /* 0x000fea0003800200 */
.L_x_262:
[----:B------:R-:W-:Y:S01]  /*06c0*/  ISETP.NE.AND P1, PT, R22, 0x9, PT ;  /* 0x000000091600780c */ /* 0x000fe20003f25270 */
[----:B------:R-:W-:Y:S03]  /*06d0*/  BSSY.RECONVERGENT B0, `(.L_x_264) ;  /* 0x0000008000007945 */ /* 0x000fe60003800200 */
[----:B------:R-:W-:-:S09]  /*06e0*/  P2R R10, PR, RZ, 0x2 ;  /* 0x00000002ff0a7803 */ /* 0x000fd20000000000 */
[----:B------:R-:W-:Y:S05]  /*06f0*/  @P1 BRA `(.L_x_265) ;  /* 0x0000000000141947 */ /* 0x000fea0003800000 */
[----:B------:R-:W2:Y:S04]  /*0700*/  LDG.E R10, desc[UR36][R8.64+0x4] ;  /* 0x00000424080a7981 */ /* 0x000ea8000c1e1900 */
[----:B0-----:R-:W2:Y:S04]  /*0710*/  LDG.E R11, desc[UR36][R14.64+0x4] ;  /* 0x000004240e0b7981 */ /* 0x001ea8000c1e1900 */
[----:B------:R-:W2:Y:S02]  /*0720*/  LDG.E R12, desc[UR36][R4.64] ;  /* 0x00000024040c7981 */ /* 0x000ea4000c1e1900 */
[----:B--2---:R-:W-:-:S05]  /*0730*/  VIADDMNMX R11, R12, R11, R10, PT ;  /* 0x0000000b0c0b7246 */ /* 0x004fca000380010a */
[----:B------:R1:W-:Y:S02]  /*0740*/  STG.E desc[UR36][R8.64+0x4], R11 ;  /* 0x0000040b08007986 */ /* 0x0003e4000c101924 */
.L_x_265:
[----:B------:R-:W-:Y:S05]  /*0750*/  BSYNC.RECONVERGENT B0 ;  /* 0x0000000000007941 */ /* 0x000fea0003800200 */
.L_x_264:
[----:B------:R-:W-:Y:S01]  /*0760*/  ISETP.NE.AND P1, PT, R22, 0xa, PT ;  /* 0x0000000a1600780c */ /* 0x000fe20003f25270 */
[----:B------:R-:W-:Y:S03]  /*0770*/  BSSY.RECONVERGENT B0, `(.L_x_266) ;  /* 0x0000008000007945 */ /* 0x000fe60003800200 */
[----:B------:R-:W-:-:S09]  /*0780*/  P2R R10, PR, RZ, 0x2 ;  /* 0x00000002ff0a7803 */ /* 0x000fd20000000000 */
[----:B------:R-:W-:Y:S05]  /*0790*/  @P1 BRA `(.L_x_267) ;  /* 0x0000000000141947 */ /* 0x000fea0003800000 */
[----:B------:R-:W2:Y:S04]  /*07a0*/  LDG.E R10, desc[UR36][R8.64+0x8] ;  /* 0x00000824080a7981 */ /* 0x000ea8000c1e1900 */
[----:B01----:R-:W2:Y:S04]  /*07b0*/  LDG.E R11, desc[UR36][R14.64+0x8] ;  /* 0x000008240e0b7981 */ /* 0x003ea8000c1e1900 */
[----:B------:R-:W2:Y:S02]  /*07c0*/  LDG.E R12, desc[UR36][R4.64] ;  /* 0x00000024040c7981 */ /* 0x000ea4000c1e1900 */
[----:B--2---:R-:W-:-:S05]  /*07d0*/  VIADDMNMX R11, R12, R11, R10, PT ;  /* 0x0000000b0c0b7246 */ /* 0x004fca000380010a */
[----:B------:R2:W-:Y:S02]  /*07e0*/  STG.E desc[UR36][R8.64+0x8], R11 ;  /* 0x0000080b08007986 */ /* 0x0005e4000c101924 */
.L_x_267:
[----:B------:R-:W-:Y:S05]  /*07f0*/  BSYNC.RECONVERGENT B0 ;  /* 0x0000000000007941 */ /* 0x000fea0003800200 */
.L_x_266:
[----:B------:R-:W-:Y:S01]  /*0800*/  ISETP.NE.AND P1, PT, R22, 0xb, PT ;  /* 0x0000000b1600780c */ /* 0x000fe20003f25270 */
[----:B------:R-:W-:Y:S03]  /*0810*/  BSSY.RECONVERGENT B0, `(.L_x_268) ;  /* 0x0000008000007945 */ /* 0x000fe60003800200 */
[----:B------:R-:W-:-:S09]  /*0820*/  P2R R10, PR, RZ, 0x2 ;  /* 0x00000002ff0a7803 */ /* 0x000fd20000000000 */
[----:B------:R-:W-:Y:S05]  /*0830*/  @P1 BRA `(.L_x_269) ;  /* 0x0000000000141947 */ /* 0x000fea0003800000 */
[----:B------:R-:W3:Y:S04]  /*0840*/  LDG.E R10, desc[UR36][R8.64+0xc] ;  /* 0x00000c24080a7981 */ /* 0x000ee8000c1e1900 */
[----:B012---:R-:W3:Y:S04]  /*0850*/  LDG.E R11, desc[UR36][R14.64+0xc] ;  /* 0x00000c240e0b7981 */ /* 0x007ee8000c1e1900 */
[----:B------:R-:W3:Y:S02]  /*0860*/  LDG.E R12, desc[UR36][R4.64] ;  /* 0x00000024040c7981 */ /* 0x000ee4000c1e1900 */
[----:B---3--:R-:W-:-:S05]  /*0870*/  VIADDMNMX R11, R12, R11, R10, PT ;  /* 0x0000000b0c0b7246 */ /* 0x008fca000380010a */
[----:B------:R3:W-:Y:S02]  /*0880*/  STG.E desc[UR36][R8.64+0xc], R11 ;  /* 0x00000c0b08007986 */ /* 0x0007e4000c101924 */
.L_x_269:
[----:B------:R-:W-:Y:S05]  /*0890*/  BSYNC.RECONVERGENT B0 ;  /* 0x0000000000007941 */ /* 0x000fea0003800200 */
.L_x_268:
[----:B------:R-:W-:Y:S01]  /*08a0*/  ISETP.NE.AND P1, PT, R22, 0xc, PT ;  /* 0x0000000c1600780c */ /* 0x000fe20003f25270 */
[----:B------:R-:W-:Y:S03]  /*08b0*/  BSSY.RECONVERGENT B0, `(.L_x_270) ;  /* 0x0000008000007945 */ /* 0x000fe60003800200 */
[----:B------:R-:W-:-:S09]  /*08c0*/  P2R R10, PR, RZ, 0x2 ;  /* 0x00000002ff0a7803 */ /* 0x000fd20000000000 */
[----:B------:R-:W-:Y:S05]  /*08d0*/  @P1 BRA `(.L_x_271) ;  /* 0x0000000000141947 */ /* 0x000fea0003800000 */
[----:B------:R-:W4:Y:S04]  /*08e0*/  LDG.E R10, desc[UR36][R8.64+0x10] ;  /* 0x00001024080a7981 */ /* 0x000f28000c1e1900 */
[----:B0123--:R-:W4:Y:S04]  /*08f0*/  LDG.E R11, desc[UR36][R14.64+0x10] ;  /* 0x000010240e0b7981 */ /* 0x00ff28000c1e1900 */
[----:B------:R-:W4:Y:S02]  /*0900*/  LDG.E R12, desc[UR36][R4.64] ;  /* 0x00000024040c7981 */ /* 0x000f24000c1e1900 */
[----:B----4-:R-:W-:-:S05]  /*0910*/  VIADDMNMX R11, R12, R11, R10, PT ;  /* 0x0000000b0c0b7246 */ /* 0x010fca000380010a */
[----:B------:R4:W-:Y:S02]  /*0920*/  STG.E desc[UR36][R8.64+0x10], R11 ;  /* 0x0000100b08007986 */ /* 0x0009e4000c101924 */
.L_x_271:
[----:B------:R-:W-:Y:S05]  /*0930*/  BSYNC.RECONVERGENT B0 ;  /* 0x0000000000007941 */ /* 0x000fea0003800200 */
.L_x_270:
[----:B------:R-:W-:Y:S01]  /*0940*/  ISETP.NE.AND P1, PT, R22, 0xd, PT ;  /* 0x0000000d1600780c */ /* 0x000fe20003f25270 */
[----:B------:R-:W-:Y:S03]  /*0950*/  BSSY.RECONVERGENT B0, `(.L_x_272) ;  /* 0x0000008000007945 */ /* 0x000fe60003800200 */
[----:B------:R-:W-:-:S09]  /*0960*/  P2R R10, PR, RZ, 0x2 ;  /* 0x00000002ff0a7803 */ /* 0x000fd20000000000 */
[----:B------:R-:W-:Y:S05]  /*0970*/  @P1 BRA `(.L_x_273) ;  /* 0x0000000000141947 */ /* 0x000fea0003800000 */
[----:B------:R-:W5:Y:S04]  /*0980*/  LDG.E R10, desc[UR36][R8.64+0x14] ;  /* 0x00001424080a7981 */ /* 0x000f68000c1e1900 */
[----:B01234-:R-:W5:Y:S04]  /*0990*/  LDG.E R11, desc[UR36][R14.64+0x14] ;  /* 0x000014240e0b7981 */ /* 0x01ff68000c1e1900 */
[----:B------:R-:W5:Y:S02]  /*09a0*/  LDG.E R12, desc[UR36][R4.64] ;  /* 0x00000024040c7981 */ /* 0x000f64000c1e1900 */
[----:B-----5:R-:W-:-:S05]  /*09b0*/  VIADDMNMX R11, R12, R11, R10, PT ;  /* 0x0000000b0c0b7246 */ /* 0x020fca000380010a */
[----:B------:R0:W-:Y:S02]  /*09c0*/  STG.E desc[UR36][R8.64+0x14], R11 ;  /* 0x0000140b08007986 */ /* 0x0001e4000c101924 */
.L_x_273:
[----:B------:R-:W-:Y:S05]  /*09d0*/  BSYNC.RECONVERGENT B0 ;  /* 0x0000000000007941 */ /* 0x000fea0003800200 */
.L_x_272:
        /* <DEDUP_REMOVED lines=9> */
.L_x_275:
[----:B------:R-:W-:Y:S05]  /*0a70*/  BSYNC.RECONVERGENT B0 ;  /* 0x0000000000007941 */ /* 0x000fea0003800200 */
.L_x_274:
        /* <DEDUP_REMOVED lines=19> */
.L_x_277:
[----:B------:R-:W-:Y:S05]  /*0bb0*/  BSYNC.RECONVERGENT B0 ;  /* 0x0000000000007941 */ /* 0x000fea0003800200 */
.L_x_276:
        /* <DEDUP_REMOVED lines=9> */
.L_x_279:
[----:B------:R-:W-:Y:S05]  /*0c50*/  BSYNC.RECONVERGENT B0 ;  /* 0x0000000000007941 */ /* 0x000fea0003800200 */
.L_x_278:
        /* <DEDUP_REMOVED lines=9> */
.L_x_281:
[----:B------:R-:W-:Y:S05]  /*0cf0*/  BSYNC.RECONVERGENT B0 ;  /* 0x0000000000007941 */ /* 0x000fea0003800200 */
.L_x_280:
        /* <DEDUP_REMOVED lines=9> */
.L_x_283:
[----:B------:R-:W-:Y:S05]  /*0d90*/  BSYNC.RECONVERGENT B0 ;  /* 0x0000000000007941 */ /* 0x000fea0003800200 */
.L_x_282:
        /* <DEDUP_REMOVED lines=9> */
.L_x_285:
[----:B------:R-:W-:Y:S05]  /*0e30*/  BSYNC.RECONVERGENT B0 ;  /* 0x0000000000007941 */ /* 0x000fea0003800200 */
.L_x_284:
        /* <DEDUP_REMOVED lines=9> */
.L_x_287:
[----:B------:R-:W-:Y:S05]  /*0ed0*/  BSYNC.RECONVERGENT B0 ;  /* 0x0000000000007941 */ /* 0x000fea0003800200 */
.L_x_286:
        /* <DEDUP_REMOVED lines=9> */
.L_x_289:
[----:B------:R-:W-:Y:S05]  /*0f70*/  BSYNC.RECONVERGENT B0 ;  /* 0x0000000000007941 */ /* 0x000fea0003800200 */
.L_x_288:
        /* <DEDUP_REMOVED lines=19> */
.L_x_291:
[----:B------:R-:W-:Y:S05]  /*10b0*/  BSYNC.RECONVERGENT B0 ;  /* 0x0000000000007941 */ /* 0x000fea0003800200 */
.L_x_290:
        /* <DEDUP_REMOVED lines=9> */
.L_x_293:
[----:B------:R-:W-:Y:S05]  /*1150*/  BSYNC.RECONVERGENT B0 ;  /* 0x0000000000007941 */ /* 0x000fea0003800200 */
.L_x_292:
        /* <DEDUP_REMOVED lines=9> */
.L_x_295:
[----:B------:R-:W-:Y:S05]  /*11f0*/  BSYNC.RECONVERGENT B0 ;  /* 0x0000000000007941 */ /* 0x000fea0003800200 */
.L_x_294:
        /* <DEDUP_REMOVED lines=9> */
.L_x_297:
[----:B------:R-:W-:Y:S05]  /*1290*/  BSYNC.RECONVERGENT B0 ;  /* 0x0000000000007941 */ /* 0x000fea0003800200 */
.L_x_296:
        /* <DEDUP_REMOVED lines=9> */
.L_x_299:
[----:B------:R-:W-:Y:S05]  /*1330*/  BSYNC.RECONVERGENT B0 ;  /* 0x0000000000007941 */ /* 0x000fea0003800200 */
.L_x_298:
[----:B------:R-:W-:Y:S01]  /*1340*/  ISETP.NE.AND P3, PT, R22, 0x1d, PT ;  /* 0x0000001d1600780c */ /* 0x000fe20003f65270 */
[----:B------:R-:W-:-:S12]  /*1350*/  BSSY.RECONVERGENT B0, `(.L_x_300) ;  /* 0x0000007000007945 */ /* 0x000fd80003800200 */
[----:B------:R-:W-:Y:S05]  /*1360*/  @P3 BRA `(.L_x_301) ;  /* 0x0000000000143947 */ /* 0x000fea0003800000 */
[----:B------:R-:W5:Y:S04]  /*1370*/  LDG.E R10, desc[UR36][R8.64+0x14] ;  /* 0x00001424080a7981 */ /* 0x000f68000c1e1900 */
[----:B01234-:R-:W5:Y:S04]  /*1380*/  LDG.E R11, desc[UR36][R14.64+0x14] ;  /* 0x000014240e0b7981 */ /* 0x01ff68000c1e1900 */
[----:B------:R-:W5:Y:S02]  /*1390*/  LDG.E R12, desc[UR36][R4.64] ;  /* 0x00000024040c7981 */ /* 0x000f64000c1e1900 */
[----:B-----5:R-:W-:-:S05]  /*13a0*/  VIADDMNMX R11, R12, R11, R10, PT ;  /* 0x0000000b0c0b7246 */ /* 0x020fca000380010a */
[----:B------:R0:W-:Y:S02]  /*13b0*/  STG.E desc[UR36][R8.64+0x14], R11 ;  /* 0x0000140b08007986 */ /* 0x0001e4000c101924 */
.L_x_301:
[----:B------:R-:W-:Y:S05]  /*13c0*/  BSYNC.RECONVERGENT B0 ;  /* 0x0000000000007941 */ /* 0x000fea0003800200 */
.L_x_300:
        /* <DEDUP_REMOVED lines=8> */
.L_x_303:
[----:B------:R-:W-:Y:S05]  /*1450*/  BSYNC.RECONVERGENT B0 ;  /* 0x0000000000007941 */ /* 0x000fea0003800200 */
.L_x_302:
[----:B------:R-:W-:-:S13]  /*1460*/  ISETP.NE.AND P5, PT, R22, 0x1f, PT ;  /* 0x0000001f1600780c */ /* 0x000fda0003fa5270 */
[----:B------:R-:W2:Y:S04]  /*1470*/  @!P5 LDG.E R10, desc[UR36][R8.64+0x1c] ;  /* 0x00001c24080ad981 */ /* 0x000ea8000c1e1900 */
[----:B------:R-:W2:Y:S04]  /*1480*/  @!P5 LDG.E R15, desc[UR36][R14.64+0x1c] ;  /* 0x00001c240e0fd981 */ /* 0x000ea8000c1e1900 */
[----:B01234-:R-:W2:Y:S01]  /*1490*/  @!P5 LDG.E R11, desc[UR36][R4.64] ;  /* 0x00000024040bd981 */ /* 0x01fea2000c1e1900 */
[----:B------:R-:W-:Y:S01]  /*14a0*/  VIADD R13, R0, 0x20 ;  /* 0x00000020000d7836 */ /* 0x000fe20000000000 */
[----:B--2---:R-:W-:-:S03]  /*14b0*/  @!P5 VIADDMNMX R21, R11, R15, R10, PT ;  /* 0x0000000f0b15d246 */ /* 0x004fc6000380010a */
[--C-:B------:R-:W-:Y:S02]  /*14c0*/  IMAD.WIDE.U32 R10, R13, 0x4, R6.reuse ;  /* 0x000000040d0a7825 */ /* 0x100fe400078e0006 */
[----:B------:R0:W-:Y:S04]  /*14d0*/  @!P5 STG.E desc[UR36][R8.64+0x1c], R21 ;  /* 0x00001c150800d986 */ /* 0x0001e8000c101924 */
[----:B------:R0:W5:Y:S01]  /*14e0*/  @!P0 LDG.E R20, desc[UR36][R10.64+0x1c] ;  /* 0x00001c240a148981 */ /* 0x000162000c1e1900 */
[----:B------:R-:W-:Y:S01]  /*14f0*/  VIADD R13, R3, 0x20 ;  /* 0x00000020030d7836 */ /* 0x000fe20000000000 */
[----:B------:R-:W-:Y:S03]  /*1500*/  BSSY.RECONVERGENT B0, `(.L_x_304) ;  /* 0x0000008000007945 */ /* 0x000fe60003800200 */
[----:B------:R-:W-:Y:S01]  /*1510*/  IMAD.WIDE.U32 R12, R13, 0x4, R6 ;  /* 0x000000040d0c7825 */ /* 0x000fe200078e0006 */
[----:B------:R-:W-:Y:S06]  /*1520*/  @P6 BRA `(.L_x_305) ;  /* 0x0000000000146947 */ /* 0x000fec0003800000 */
[----:B0-----:R-:W2:Y:S04]  /*1530*/  LDG.E R8, desc[UR36][R10.64] ;  /* 0x000000240a087981 */ /* 0x001ea8000c1e1900 */
[----:B------:R-:W2:Y:S04]  /*1540*/  LDG.E R9, desc[UR36][R12.64] ;  /* 0x000000240c097981 */ /* 0x000ea8000c1e1900 */
[----:B------:R-:W2:Y:S02]  /*1550*/  LDG.E R14, desc[UR36][R4.64] ;  /* 0x00000024040e7981 */ /* 0x000ea4000c1e1900 */
[----:B--2---:R-:W-:-:S05]  /*1560*/  VIADDMNMX R9, R14, R9, R8, PT ;  /* 0x000000090e097246 */ /* 0x004fca0003800108 */
[----:B------:R1:W-:Y:S02]  /*1570*/  STG.E desc[UR36][R10.64], R9 ;  /* 0x000000090a007986 */ /* 0x0003e4000c101924 */
.L_x_305:
[----:B------:R-:W-:Y:S05]  /*1580*/  BSYNC.RECONVERGENT B0 ;  /* 0x0000000000007941 */ /* 0x000fea0003800200 */
.L_x_304:
[----:B------:R-:W-:Y:S01]  /*1590*/  ISETP.NE.AND P6, PT, R22, 0x1, PT ;  /* 0x000000011600780c */ /* 0x000fe20003fc5270 */
[----:B------:R-:W-:-:S12]  /*15a0*/  BSSY.RECONVERGENT B0, `(.L_x_306) ;  /* 0x0000007000007945 */ /* 0x000fd80003800200 */
[----:B------:R-:W-:Y:S05]  /*15b0*/  @P6 BRA `(.L_x_307) ;  /* 0x0000000000146947 */ /* 0x000fea0003800000 */
[----:B0-----:R-:W2:Y:S04]  /*15c0*/  LDG.E R8, desc[UR36][R10.64+0x4] ;  /* 0x000004240a087981 */ /* 0x001ea8000c1e1900 */
[----:B-1----:R-:W2:Y:S04]  /*15d0*/  LDG.E R9, desc[UR36][R12.64+0x4] ;  /* 0x000004240c097981 */ /* 0x002ea8000c1e1900 */
[----:B------:R-:W2:Y:S02]  /*15e0*/  LDG.E R14, desc[UR36][R4.64] ;  /* 0x00000024040e7981 */ /* 0x000ea4000c1e1900 */
[----:B--2---:R-:W-:-:S05]  /*15f0*/  VIADDMNMX R9, R14, R9, R8, PT ;  /* 0x000000090e097246 */ /* 0x004fca0003800108 */
[----:B------:R2:W-:Y:S02]  /*1600*/  STG.E desc[UR36][R10.64+0x4], R9 ;  /* 0x000004090a007986 */ /* 0x0005e4000c101924 */
.L_x_307:
[----:B------:R-:W-:Y:S05]  /*1610*/  BSYNC.RECONVERGENT B0 ;  /* 0x0000000000007941 */ /* 0x000fea0003800200 */
.L_x_306:
[----:B------:R-:W-:Y:S01]  /*1620*/  ISETP.NE.AND P6, PT, R22, 0x2, PT ;  /* 0x000000021600780c */ /* 0x000fe20003fc5270 */
[----:B------:R-:W-:-:S12]  /*1630*/  BSSY.RECONVERGENT B0, `(.L_x_308) ;  /* 0x0000007000007945 */ /* 0x000fd80003800200 */
[----:B------:R-:W-:Y:S05]  /*1640*/  @P6 BRA `(.L_x_309) ;  /* 0x0000000000146947 */ /* 0x000fea0003800000 */
[----:B0-----:R-:W3:Y:S04]  /*1650*/  LDG.E R8, desc[UR36][R10.64+0x8] ;  /* 0x000008240a087981 */ /* 0x001ee8000c1e1900 */
[----:B-12---:R-:W3:Y:S04]  /*1660*/  LDG.E R9, desc[UR36][R12.64+0x8] ;  /* 0x000008240c097981 */ /* 0x006ee8000c1e1900 */
[----:B------:R-:W3:Y:S02]  /*1670*/  LDG.E R14, desc[UR36][R4.64] ;  /* 0x00000024040e7981 */ /* 0x000ee4000c1e1900 */
[----:B---3--:R-:W-:-:S05]  /*1680*/  VIADDMNMX R9, R14, R9, R8, PT ;  /* 0x000000090e097246 */ /* 0x008fca0003800108 */
[----:B------:R3:W-:Y:S02]  /*1690*/  STG.E desc[UR36][R10.64+0x8], R9 ;  /* 0x000008090a007986 */ /* 0x0007e4000c101924 */
.L_x_309:
[----:B------:R-:W-:Y:S05]  /*16a0*/  BSYNC.RECONVERGENT B0 ;  /* 0x0000000000007941 */ /* 0x000fea0003800200 */
.L_x_308:
[----:B------:R-:W-:Y:S01]  /*16b0*/  ISETP.NE.AND P6, PT, R22, 0x3, PT ;  /* 0x000000031600780c */ /* 0x000fe20003fc5270 */
[----:B------:R-:W-:-:S12]  /*16c0*/  BSSY.RECONVERGENT B0, `(.L_x_310) ;  /* 0x0000007000007945 */ /* 0x000fd80003800200 */
[----:B------:R-:W-:Y:S05]  /*16d0*/  @P6 BRA `(.L_x_311) ;  /* 0x0000000000146947 */ /* 0x000fea0003800000 */
[----:B0-----:R-:W4:Y:S04]  /*16e0*/  LDG.E R8, desc[UR36][R10.64+0xc] ;  /* 0x00000c240a087981 */ /* 0x001f28000c1e1900 */
[----:B-123--:R-:W4:Y:S04]  /*16f0*/  LDG.E R9, desc[UR36][R12.64+0xc] ;  /* 0x00000c240c097981 */ /* 0x00ef28000c1e1900 */
[----:B------:R-:W4:Y:S02]  /*1700*/  LDG.E R14, desc[UR36][R4.64] ;  /* 0x00000024040e7981 */ /* 0x000f24000c1e1900 */
[----:B----4-:R-:W-:-:S05]  /*1710*/  VIADDMNMX R9, R14, R9, R8, PT ;  /* 0x000000090e097246 */ /* 0x010fca0003800108 */
[----:B------:R4:W-:Y:S02]  /*1720*/  STG.E desc[UR36][R10.64+0xc], R9 ;  /* 0x00000c090a007986 */ /* 0x0009e4000c101924 */
.L_x_311:
[----:B------:R-:W-:Y:S05]  /*1730*/  BSYNC.RECONVERGENT B0 ;  /* 0x0000000000007941 */ /* 0x000fea0003800200 */
.L_x_310:
[----:B------:R-:W-:Y:S01]  /*1740*/  ISETP.NE.AND P6, PT, R22, 0x4, PT ;  /* 0x000000041600780c */ /* 0x000fe20003fc5270 */
[----:B------:R-:W-:-:S12]  /*1750*/  BSSY.RECONVERGENT B0, `(.L_x_312) ;  /* 0x0000007000007945 */ /* 0x000fd80003800200 */
[----:B------:R-:W-:Y:S05]  /*1760*/  @P6 BRA `(.L_x_313) ;  /* 0x0000000000146947 */ /* 0x000fea0003800000 */
[----:B0-----:R-:W2:Y:S04]  /*1770*/  LDG.E R8, desc[UR36][R10.64+0x10] ;  /* 0x000010240a087981 */ /* 0x001ea8000c1e1900 */
[----:B-1234-:R-:W2:Y:S04]  /*1780*/  LDG.E R9, desc[UR36][R12.64+0x10] ;  /* 0x000010240c097981 */ /* 0x01eea8000c1e1900 */
[----:B------:R-:W2:Y:S02]  /*1790*/  LDG.E R14, desc[UR36][R4.64] ;  /* 0x00000024040e7981 */ /* 0x000ea4000c1e1900 */
[----:B--2---:R-:W-:-:S05]  /*17a0*/  VIADDMNMX R9, R14, R9, R8, PT ;  /* 0x000000090e097246 */ /* 0x004fca0003800108 */
[----:B------:R0:W-:Y:S02]  /*17b0*/  STG.E desc[UR36][R10.64+0x10], R9 ;  /* 0x000010090a007986 */ /* 0x0001e4000c101924 */
.L_x_313:
[----:B------:R-:W-:Y:S05]  /*17c0*/  BSYNC.RECONVERGENT B0 ;  /* 0x0000000000007941 */ /* 0x000fea0003800200 */
.L_x_312:
        /* <DEDUP_REMOVED lines=8> */
.L_x_315:
[----:B------:R-:W-:Y:S05]  /*1850*/  BSYNC.RECONVERGENT B0 ;  /* 0x0000000000007941 */ /* 0x000fea0003800200 */
.L_x_314:
        /* <DEDUP_REMOVED lines=8> */
.L_x_317:
[----:B------:R-:W-:Y:S05]  /*18e0*/  BSYNC.RECONVERGENT B0 ;  /* 0x0000000000007941 */ /* 0x000fea0003800200 */
.L_x_316:
[----:B------:R-:W2:Y:S04]  /*18f0*/  @!P0 LDG.E R13, desc[UR36][R12.64+0x1c] ;  /* 0x00001c240c0d8981 */ /* 0x000ea8000c1e1900 */
[----:B0-----:R-:W2:Y:S02]  /*1900*/  @!P0 LDG.E R8, desc[UR36][R4.64] ;  /* 0x0000002404088981 */ /* 0x001ea4000c1e1900 */
[----:B-1234-:R-:W-:Y:S01]  /*1910*/  VIADD R9, R0, 0x28 ;  /* 0x0000002800097836 */ /* 0x01efe20000000000 */
[----:B------:R-:W-:Y:S02]  /*1920*/  ISETP.NE.AND P6, PT, R22, 0x8, PT ;  /* 0x000000081600780c */ /* 0x000fe40003fc5270 */
[----:B-----5:R-:W-:Y:S01]  /*1930*/  @!P0 VIADDMNMX R21, R8, R13, R20, PT ;  /* 0x0000000d08158246 */ /* 0x020fe20003800114 */
[----:B------:R-:W-:-:S04]  /*1940*/  IMAD.WIDE.U32 R8, R9, 0x4, R6 ;  /* 0x0000000409087825 */ /* 0x000fc800078e0006 */
        /* <DEDUP_REMOVED lines=11> */
.L_x_319:
[----:B------:R-:W-:Y:S05]  /*1a00*/  BSYNC.RECONVERGENT B0 ;  /* 0x0000000000007941 */ /* 0x000fea0003800200 */
.L_x_318:
        /* <DEDUP_REMOVED lines=8> */
.L_x_321:
[----:B------:R-:W-:Y:S05]  /*1a90*/  BSYNC.RECONVERGENT B0 ;  /* 0x0000000000007941 */ /* 0x000fea0003800200 */
.L_x_320:
        /* <DEDUP_REMOVED lines=8> */
.L_x_323:
[----:B------:R-:W-:Y:S05]  /*1b20*/  BSYNC.RECONVERGENT B0 ;  /* 0x0000000000007941 */ /* 0x000fea0003800200 */
.L_x_322:
        /* <DEDUP_REMOVED lines=8> */
.L_x_325:
[----:B------:R-:W-:Y:S05]  /*1bb0*/  BSYNC.RECONVERGENT B0 ;  /* 0x0000000000007941 */ /* 0x000fea0003800200 */
.L_x_324:
        /* <DEDUP_REMOVED lines=8> */
.L_x_327:
[----:B------:R-:W-:Y:S05]  /*1c40*/  BSYNC.RECONVERGENT B0 ;  /* 0x0000000000007941 */ /* 0x000fea0003800200 */
.L_x_326:
        /* <DEDUP_REMOVED lines=8> */
.L_x_329:
[----:B------:R-:W-:Y:S05]  /*1cd0*/  BSYNC.RECONVERGENT B0 ;  /* 0x0000000000007941 */ /* 0x000fea0003800200 */
.L_x_328:
        /* <DEDUP_REMOVED lines=8> */
.L_x_331:
[----:B------:R-:W-:Y:S05]  /*1d60*/  BSYNC.RECONVERGENT B0 ;  /* 0x0000000000007941 */ /* 0x000fea0003800200 */
.L_x_330:
        /* <DEDUP_REMOVED lines=17> */
.L_x_333:
[----:B------:R-:W-:Y:S05]  /*1e80*/  BSYNC.RECONVERGENT B0 ;  /* 0x0000000000007941 */ /* 0x000fea0003800200 */
.L_x_332:
        /* <DEDUP_REMOVED lines=8> */
.L_x_335:
[----:B------:R-:W-:Y:S05]  /*1f10*/  BSYNC.RECONVERGENT B0 ;  /* 0x0000000000007941 */ /* 0x000fea0003800200 */
.L_x_334:
        /* <DEDUP_REMOVED lines=8> */
.L_x_337:
[----:B------:R-:W-:Y:S05]  /*1fa0*/  BSYNC.RECONVERGENT B0 ;  /* 0x0000000000007941 */ /* 0x000fea0003800200 */
.L_x_336:
        /* <DEDUP_REMOVED lines=8> */
.L_x_339:
[----:B------:R-:W-:Y:S05]  /*2030*/  BSYNC.RECONVERGENT B0 ;  /* 0x0000000000007941 */ /* 0x000fea0003800200 */
.L_x_338:
        /* <DEDUP_REMOVED lines=8> */
.L_x_341:
[----:B------:R-:W-:Y:S05]  /*20c0*/  BSYNC.RECONVERGENT B0 ;  /* 0x0000000000007941 */ /* 0x000fea0003800200 */
.L_x_340:
        /* <DEDUP_REMOVED lines=8> */
.L_x_343:
[----:B------:R-:W-:Y:S05]  /*2150*/  BSYNC.RECONVERGENT B0 ;  /* 0x0000000000007941 */ /* 0x000fea0003800200 */
.L_x_342:
        /* <DEDUP_REMOVED lines=8> */
.L_x_345:
[----:B------:R-:W-:Y:S05]  /*21e0*/  BSYNC.RECONVERGENT B0 ;  /* 0x0000000000007941 */ /* 0x000fea0003800200 */
.L_x_344:
[----:B------:R-:W2:Y:S04]  /*21f0*/  @!P2 LDG.E R13, desc[UR36][R12.64+0x1c] ;  /* 0x00001c240c0da981 */ /* 0x000ea8000c1e1900 */
[----:B0-----:R-:W2:Y:S01]  /*2200*/  @!P2 LDG.E R8, desc[UR36][R4.64] ;  /* 0x000000240408a981 */ /* 0x001ea2000c1e1900 */
[----:B------:R-:W-:Y:S01]  /*2210*/  ISETP.NE.AND P0, PT, R22, 0x18, PT ;  /* 0x000000181600780c */ /* 0x000fe20003f05270 */
[----:B-1234-:R-:W-:Y:S01]  /*2220*/  VIADD R9, R3, 0x38 ;  /* 0x0000003803097836 */ /* 0x01efe20000000000 */
[----:B------:R-:W-:Y:S01]  /*2230*/  BSSY.RECONVERGENT B0, `(.L_x_346) ;  /* 0x000000c000007945 */ /* 0x000fe20003800200 */
[----:B------:R-:W-:-:S04]  /*2240*/  VIADD R15, R0, 0x38 ;  /* 0x00000038000f7836 */ /* 0x000fc80000000000 */
[----:B------:R-:W-:Y:S01]  /*2250*/  IMAD.WIDE.U32 R14, R15, 0x4, R6 ;  /* 0x000000040f0e7825 */ /* 0x000fe200078e0006 */
[----:B-----5:R-:W-:-:S03]  /*2260*/  @!P2 VIADDMNMX R21, R8, R13, R20, PT ;  /* 0x0000000d0815a246 */ /* 0x020fc60003800114 */
[----:B------:R-:W-:Y:S02]  /*2270*/  IMAD.WIDE.U32 R8, R9, 0x4, R6 ;  /* 0x0000000409087825 */ /* 0x000fe400078e0006 */
[----:B------:R0:W-:Y:S01]  /*2280*/  @!P2 STG.E desc[UR36][R10.64+0x1c], R21 ;  /* 0x00001c150a00a986 */ /* 0x0001e2000c101924 */
[----:B------:R-:W-:Y:S05]  /*2290*/  @P0 BRA `(.L_x_347) ;  /* 0x0000000000140947 */ /* 0x000fea0003800000 */
[----:B------:R-:W2:Y:S04]  /*22a0*/  LDG.E R0, desc[UR36][R14.64] ;  /* 0x000000240e007981 */ /* 0x000ea8000c1e1900 */
[----:B0-----:R-:W2:Y:S04]  /*22b0*/  LDG.E R11, desc[UR36][R8.64] ;  /* 0x00000024080b7981 */ /* 0x001ea8000c1e1900 */
[----:B------:R-:W2:Y:S02]  /*22c0*/  LDG.E R10, desc[UR36][R4.64] ;  /* 0x00000024040a7981 */ /* 0x000ea4000c1e1900 */
[----:B--2---:R-:W-:-:S05]  /*22d0*/  VIADDMNMX R11, R10, R11, R0, PT ;  /* 0x0000000b0a0b7246 */ /* 0x004fca0003800100 */
[----:B------:R1:W-:Y:S02]  /*22e0*/  STG.E desc[UR36][R14.64], R11 ;  /* 0x0000000b0e007986 */ /* 0x0003e4000c101924 */
.L_x_347:
[----:B------:R-:W-:Y:S05]  /*22f0*/  BSYNC.RECONVERGENT B0 ;  /* 0x0000000000007941 */ /* 0x000fea0003800200 */
.L_x_346:
[----:B------:R-:W-:Y:S01]  /*2300*/  ISETP.NE.AND P0, PT, R22, 0x19, PT ;  /* 0x000000191600780c */ /* 0x000fe20003f05270 */
[----:B------:R-:W-:-:S12]  /*2310*/  BSSY.RECONVERGENT B0, `(.L_x_348) ;  /* 0x0000007000007945 */ /* 0x000fd80003800200 */
[----:B------:R-:W-:Y:S05]  /*2320*/  @P0 BRA `(.L_x_349) ;  /* 0x0000000000140947 */ /* 0x000fea0003800000 */
[----:B------:R-:W2:Y:S04]  /*2330*/  LDG.E R0, desc[UR36][R14.64+0x4] ;  /* 0x000004240e007981 */ /* 0x000ea8000c1e1900 */
[----:B01----:R-:W2:Y:S04]  /*2340*/  LDG.E R11, desc[UR36][R8.64+0x4] ;  /* 0x00000424080b7981 */ /* 0x003ea8000c1e1900 */
[----:B------:R-:W2:Y:S02]  /*2350*/  LDG.E R10, desc[UR36][R4.64] ;  /* 0x00000024040a7981 */ /* 0x000ea4000c1e1900 */
[----:B--2---:R-:W-:-:S05]  /*2360*/  VIADDMNMX R11, R10, R11, R0, PT ;  /* 0x0000000b0a0b7246 */ /* 0x004fca0003800100 */
[----:B------:R2:W-:Y:S02]  /*2370*/  STG.E desc[UR36][R14.64+0x4], R11 ;  /* 0x0000040b0e007986 */ /* 0x0005e4000c101924 */
.L_x_349:
[----:B------:R-:W-:Y:S05]  /*2380*/  BSYNC.RECONVERGENT B0 ;  /* 0x0000000000007941 */ /* 0x000fea0003800200 */
.L_x_348:
[----:B------:R-:W-:Y:S01]  /*2390*/  ISETP.NE.AND P0, PT, R22, 0x1a, PT ;  /* 0x0000001a1600780c */ /* 0x000fe20003f05270 */
[----:B------:R-:W-:-:S12]  /*23a0*/  BSSY.RECONVERGENT B0, `(.L_x_350) ;  /* 0x0000007000007945 */ /* 0x000fd80003800200 */
[----:B------:R-:W-:Y:S05]  /*23b0*/  @P0 BRA `(.L_x_351) ;  /* 0x0000000000140947 */ /* 0x000fea0003800000 */
[----:B------:R-:W3:Y:S04]  /*23c0*/  LDG.E R0, desc[UR36][R14.64+0x8] ;  /* 0x000008240e007981 */ /* 0x000ee8000c1e1900 */
[----:B012---:R-:W3:Y:S04]  /*23d0*/  LDG.E R11, desc[UR36][R8.64+0x8] ;  /* 0x00000824080b7981 */ /* 0x007ee8000c1e1900 */
[----:B------:R-:W3:Y:S02]  /*23e0*/  LDG.E R10, desc[UR36][R4.64] ;  /* 0x00000024040a7981 */ /* 0x000ee4000c1e1900 */
[----:B---3--:R-:W-:-:S05]  /*23f0*/  VIADDMNMX R11, R10, R11, R0, PT ;  /* 0x0000000b0a0b7246 */ /* 0x008fca0003800100 */
[----:B------:R3:W-:Y:S02]  /*2400*/  STG.E desc[UR36][R14.64+0x8], R11 ;  /* 0x0000080b0e007986 */ /* 0x0007e4000c101924 */
.L_x_351:
[----:B------:R-:W-:Y:S05]  /*2410*/  BSYNC.RECONVERGENT B0 ;  /* 0x0000000000007941 */ /* 0x000fea0003800200 */
.L_x_350:
[----:B------:R-:W-:Y:S01]  /*2420*/  ISETP.NE.AND P0, PT, R22, 0x1b, PT ;  /* 0x0000001b1600780c */ /* 0x000fe20003f05270 */
[----:B------:R-:W-:-:S12]  /*2430*/  BSSY.RECONVERGENT B0, `(.L_x_352) ;  /* 0x0000007000007945 */ /* 0x000fd80003800200 */
[----:B------:R-:W-:Y:S05]  /*2440*/  @P0 BRA `(.L_x_353) ;  /* 0x0000000000140947 */ /* 0x000fea0003800000 */
[----:B------:R-:W4:Y:S04]  /*2450*/  LDG.E R0, desc[UR36][R14.64+0xc] ;  /* 0x00000c240e007981 */ /* 0x000f28000c1e1900 */
[----:B0123--:R-:W4:Y:S04]  /*2460*/  LDG.E R11, desc[UR36][R8.64+0xc] ;  /* 0x00000c24080b7981 */ /* 0x00ff28000c1e1900 */
[----:B------:R-:W4:Y:S02]  /*2470*/  LDG.E R10, desc[UR36][R4.64] ;  /* 0x00000024040a7981 */ /* 0x000f24000c1e1900 */
[----:B----4-:R-:W-:-:S05]  /*2480*/  VIADDMNMX R11, R10, R11, R0, PT ;  /* 0x0000000b0a0b7246 */ /* 0x010fca0003800100 */
[----:B------:R4:W-:Y:S02]  /*2490*/  STG.E desc[UR36][R14.64+0xc], R11 ;  /* 0x00000c0b0e007986 */ /* 0x0009e4000c101924 */
.L_x_353:
[----:B------:R-:W-:Y:S05]  /*24a0*/  BSYNC.RECONVERGENT B0 ;  /* 0x0000000000007941 */ /* 0x000fea0003800200 */
.L_x_352:
        /* <DEDUP_REMOVED lines=8> */
.L_x_355:
[----:B------:R-:W-:Y:S05]  /*2530*/  BSYNC.RECONVERGENT B0 ;  /* 0x0000000000007941 */ /* 0x000fea0003800200 */
.L_x_354:
[----:B------:R-:W-:Y:S04]  /*2540*/  BSSY.RECONVERGENT B0, `(.L_x_356) ;  /* 0x0000007000007945 */ /* 0x000fe80003800200 */
[----:B------:R-:W-:Y:S05]  /*2550*/  @P3 BRA `(.L_x_357) ;  /* 0x0000000000143947 */ /* 0x000fea0003800000 */
[----:B------:R-:W5:Y:S04]  /*2560*/  LDG.E R0, desc[UR36][R14.64+0x14] ;  /* 0x000014240e007981 */ /* 0x000f68000c1e1900 */
[----:B01234-:R-:W5:Y:S04]  /*2570*/  LDG.E R11, desc[UR36][R8.64+0x14] ;  /* 0x00001424080b7981 */ /* 0x01ff68000c1e1900 */
[----:B------:R-:W5:Y:S02]  /*2580*/  LDG.E R10, desc[UR36][R4.64] ;  /* 0x00000024040a7981 */ /* 0x000f64000c1e1900 */
[----:B-----5:R-:W-:-:S05]  /*2590*/  VIADDMNMX R11, R10, R11, R0, PT ;  /* 0x0000000b0a0b7246 */ /* 0x020fca0003800100 */
[----:B------:R0:W-:Y:S02]  /*25a0*/  STG.E desc[UR36][R14.64+0x14], R11 ;  /* 0x0000140b0e007986 */ /* 0x0001e4000c101924 */
.L_x_357:
[----:B------:R-:W-:Y:S05]  /*25b0*/  BSYNC.RECONVERGENT B0 ;  /* 0x0000000000007941 */ /* 0x000fea0003800200 */
.L_x_356:
[----:B------:R-:W-:Y:S04]  /*25c0*/  BSSY.RECONVERGENT B0, `(.L_x_358) ;  /* 0x0000007000007945 */ /* 0x000fe80003800200 */
[----:B------:R-:W-:Y:S05]  /*25d0*/  @P4 BRA `(.L_x_359) ;  /* 0x0000000000144947 */ /* 0x000fea0003800000 */
[----:B------:R-:W5:Y:S04]  /*25e0*/  LDG.E R0, desc[UR36][R14.64+0x18] ;  /* 0x000018240e007981 */ /* 0x000f68000c1e1900 */
[----:B01234-:R-:W5:Y:S04]  /*25f0*/  LDG.E R11, desc[UR36][R8.64+0x18] ;  /* 0x00001824080b7981 */ /* 0x01ff68000c1e1900 */
[----:B------:R-:W5:Y:S02]  /*2600*/  LDG.E R10, desc[UR36][R4.64] ;  /* 0x00000024040a7981 */ /* 0x000f64000c1e1900 */
[----:B-----5:R-:W-:-:S05]  /*2610*/  VIADDMNMX R11, R10, R11, R0, PT ;  /* 0x0000000b0a0b7246 */ /* 0x020fca0003800100 */
[----:B------:R0:W-:Y:S02]  /*2620*/  STG.E desc[UR36][R14.64+0x18], R11 ;  /* 0x0000180b0e007986 */ /* 0x0001e4000c101924 */
.L_x_359:
[----:B------:R-:W-:Y:S05]  /*2630*/  BSYNC.RECONVERGENT B0 ;  /* 0x0000000000007941 */ /* 0x000fea0003800200 */
.L_x_358:
[----:B------:R-:W-:Y:S04]  /*2640*/  BSSY.RECONVERGENT B0, `(.L_x_249) ;  /* 0x0000007000007945 */ /* 0x000fe80003800200 */
[----:B------:R-:W-:Y:S05]  /*2650*/  @P5 BRA `(.L_x_360) ;  /* 0x0000000000145947 */ /* 0x000fea0003800000 */
[----:B------:R-:W0:Y:S04]  /*2660*/  LDG.E R9, desc[UR36][R8.64+0x1c] ;  /* 0x00001c2408097981 */ /* 0x000e28000c1e1900 */
[----:B------:R-:W0:Y:S04]  /*2670*/  LDG.E R4, desc[UR36][R4.64] ;  /* 0x0000002404047981 */ /* 0x000e28000c1e1900 */
[----:B------:R-:W0:Y:S02]  /*2680*/  LDG.E R0, desc[UR36][R14.64+0x1c] ;  /* 0x00001c240e007981 */ /* 0x000e24000c1e1900 */
[----:B01234-:R-:W-:-:S05]  /*2690*/  VIADDMNMX R11, R4, R9, R0, PT ;  /* 0x00000009040b7246 */ /* 0x01ffca0003800100 */
[----:B------:R0:W-:Y:S02]  /*26a0*/  STG.E desc[UR36][R14.64+0x1c], R11 ;  /* 0x00001c0b0e007986 */ /* 0x0001e4000c101924 */
.L_x_360:
[----:B------:R-:W-:Y:S05]  /*26b0*/  BSYNC.RECONVERGENT B0 ;  /* 0x0000000000007941 */ /* 0x000fea0003800200 */
.L_x_249:
[----:B------:R-:W-:-:S05]  /*26c0*/  VIADD R18, R18, 0x1 ;  /* 0x0000000112127836 */ /* 0x000fca0000000000 */
[----:B------:R-:W-:-:S13]  /*26d0*/  ISETP.NE.AND P0, PT, R18, 0x40, PT ;  /* 0x000000401200780c */ /* 0x000fda0003f05270 */
[----:B------:R-:W-:Y:S05]  /*26e0*/  @P0 BRA `(.L_x_361) ;  /* 0xffffffd8007c0947 */ /* 0x000fea000383ffff */
[----:B------:R-:W-:Y:S01]  /*26f0*/  ISETP.NE.AND P0, PT, R22, RZ, PT ;  /* 0x000000ff1600720c */ /* 0x000fe20003f05270 */
[----:B------:R-:W-:-:S04]  /*2700*/  VIADD R3, R23, 0x8 ;  /* 0x0000000817037836 */ /* 0x000fc80000000000 */
[----:B------:R-:W-:-:S08]  /*2710*/  IMAD.MOV.U32 R23, RZ, RZ, R3 ;  /* 0x000000ffff177224 */ /* 0x000fd000078e0003 */
[----:B------:R-:W-:Y:S05]  /*2720*/  @P0 BRA `(.L_x_362) ;  /* 0x0000000000580947 */ /* 0x000fea0003800000 */
[----:B01234-:R-:W0:Y:S01]  /*2730*/  LDC.64 R10, c[0x4][RZ] ;  /* 0x01000000ff0a7b82 */ /* 0x01fe220000000a00 */
[----:B------:R-:W-:Y:S01]  /*2740*/  IMAD.MOV.U32 R13, RZ, RZ, 0x1 ;  /* 0x00000001ff0d7424 */ /* 0x000fe200078e00ff */
[----:B------:R-:W-:Y:S01]  /*2750*/  MOV R18, 0x18 ;  /* 0x0000001800127802 */ /* 0x000fe20000000f00 */
[----:B------:R-:W1:Y:S03]  /*2760*/  LDCU.64 UR4, c[0x4][0x8] ;  /* 0x01000100ff0477ac */ /* 0x000e660008000a00 */
[----:B0-----:R0:W-:Y:S02]  /*2770*/  REDG.E.ADD.STRONG.GPU desc[UR36][R10.64], R13 ;  /* 0x0000000d0a00798e */ /* 0x0011e4000c12e124 */
[----:B------:R0:W2:Y:S01]  /*2780*/  LDC.64 R8, c[0x4][R18] ;  /* 0x0100000012087b82 */ /* 0x0000a20000000a00 */
[----:B-1----:R-:W-:Y:S01]  /*2790*/  IMAD.U32 R4, RZ, RZ, UR4 ;  /* 0x00000004ff047e24 */ /* 0x002fe2000f8e00ff */
[----:B------:R0:W-:Y:S01]  /*27a0*/  STL.64 [R1], R2 ;  /* 0x0000000201007387 */ /* 0x0001e20000100a00 */
[----:B------:R-:W-:-:S02]  /*27b0*/  IMAD.U32 R5, RZ, RZ, UR5 ;  /* 0x00000005ff057e24 */ /* 0x000fc4000f8e00ff */
[----:B------:R-:W-:Y:S02]  /*27c0*/  IMAD.MOV.U32 R6, RZ, RZ, R16 ;  /* 0x000000ffff067224 */ /* 0x000fe400078e0010 */
[----:B------:R-:W-:-:S07]  /*27d0*/  IMAD.MOV.U32 R7, RZ, RZ, R17 ;  /* 0x000000ffff077224 */ /* 0x000fce00078e0011 */
[----:B------:R-:W-:-:S07]  /*27e0*/  LEPC R20, `(.L_x_363) ;  /* 0x000000001014794e */ /* 0x000fce0000000000 */
[----:B0-2---:R-:W-:Y:S05]  /*27f0*/  CALL.ABS.NOINC R8 ;  /* 0x0000000008007343 */ /* 0x005fea0003c00000 */
.L_x_363:
[----:B------:R0:W-:Y:S01]  /*2800*/  STL [R1], R2 ;  /* 0x0000000201007387 */ /* 0x0001e20000100800 */
[----:B------:R0:W1:Y:S01]  /*2810*/  LDC.64 R8, c[0x4][R18] ;  /* 0x0100000012087b82 */ /* 0x0000620000000a00 */
[----:B------:R-:W2:Y:S01]  /*2820*/  LDCU.64 UR4, c[0x4][0x10] ;  /* 0x01000200ff0477ac */ /* 0x000ea20008000a00 */
[----:B------:R-:W-:Y:S02]  /*2830*/  IMAD.MOV.U32 R6, RZ, RZ, R16 ;  /* 0x000000ffff067224 */ /* 0x000fe400078e0010 */
[----:B------:R-:W-:Y:S02]  /*2840*/  IMAD.MOV.U32 R7, RZ, RZ, R17 ;  /* 0x000000ffff077224 */ /* 0x000fe400078e0011 */
[----:B--2---:R-:W-:Y:S02]  /*2850*/  IMAD.U32 R4, RZ, RZ, UR4 ;  /* 0x00000004ff047e24 */ /* 0x004fe4000f8e00ff */
[----:B0-----:R-:W-:-:S07]  /*2860*/  IMAD.U32 R5, RZ, RZ, UR5 ;  /* 0x00000005ff057e24 */ /* 0x001fce000f8e00ff */
[----:B------:R-:W-:-:S07]  /*2870*/  LEPC R20, `(.L_x_362) ;  /* 0x000000001014794e */ /* 0x000fce0000000000 */
[----:B-1----:R-:W-:Y:S05]  /*2880*/  CALL.ABS.NOINC R8 ;  /* 0x0000000008007343 */ /* 0x002fea0003c00000 */
.L_x_362:
[----:B------:R-:W-:Y:S05]  /*2890*/  WARPSYNC.ALL ;  /* 0x0000000000007948 */ /* 0x000fea0003800000 */
[----:B------:R-:W-:Y:S01]  /*28a0*/  VIADD R19, R19, 0x1 ;  /* 0x0000000113137836 */ /* 0x000fe20000000000 */
[----:B------:R-:W-:Y:S04]  /*28b0*/  BAR.SYNC.DEFER_BLOCKING 0x0 ;  /* 0x0000000000007b1d */ /* 0x000fe80000010000 */
[----:B------:R-:W-:-:S13]  /*28c0*/  ISETP.NE.AND P0, PT, R19, 0x40, PT ;  /* 0x000000401300780c */ /* 0x000fda0003f05270 */
[----:B------:R-:W-:Y:S05]  /*28d0*/  @P0 BRA `(.L_x_364) ;  /* 0xffffffd400f40947 */ /* 0x000fea000383ffff */
[----:B----4-:R-:W-:Y:S05]  /*28e0*/  EXIT ;  /* 0x000000000000794d */ /* 0x010fea0003800000 */
.L_x_365:
        /* <DEDUP_REMOVED lines=9> */
.L_x_368:


//--------------------- .nv.global.init           --------------------------
	.section	.nv.global.init,"aw",@progbits
.nv.global.init:
	.type		$str,@object
	.size		$str,($str$1 - $str)
$str:
        /*0000*/ 	.byte	0x42, 0x6c, 0x6f, 0x63, 0x6b, 0x20, 0x25, 0x64, 0x20, 0x6c, 0x6f, 0x6f, 0x6b, 0x69, 0x6e, 0x67
        /*0010*/ 	.byte	0x20, 0x66, 0x6f, 0x72, 0x20, 0x25, 0x64, 0x0a, 0x00
	.type		$str$1,@object
	.size		$str$1,(.L_2 - $str$1)
$str$1:
        /*0019*/ 	.byte	0x42, 0x6c, 0x6f, 0x63, 0x6b, 0x20, 0x25, 0x64, 0x20, 0x69, 0x73, 0x20, 0x6e, 0x6f, 0x20, 0x6c
        /*0029*/ 	.byte	0x6f, 0x6e, 0x67, 0x65, 0x72, 0x20, 0x73, 0x74, 0x75, 0x63, 0x6b, 0x20, 0x69, 0x6e, 0x20, 0x6c
        /*0039*/ 	.byte	0x6f, 0x6f, 0x70, 0x0a, 0x00
.L_2:


//--------------------- .nv.shared.reserved.0     --------------------------
	.section	.nv.shared.reserved.0,"aw",@nobits
	.weak		__nv_reservedSMEM_offset_0_alias
	.size		__nv_reservedSMEM_offset_0_alias, 0, 64
	.other		__nv_reservedSMEM_offset_0_alias,@"STO_CUDA_RESERVED_SHARED STV_DEFAULT"
__nv_reservedSMEM_offset_0_alias:
	.zero		0
	.zero		64


//--------------------- .nv.global                --------------------------
	.section	.nv.global,"aw",@nobits
	.align	4
.nv.global:
	.type		d_mutex,@object
	.size		d_mutex,(.L_0 - d_mutex)
d_mutex:
	.zero		4
.L_0:


//--------------------- .nv.constant0._Z21initializeLinearGraphPi --------------------------
	.section	.nv.constant0._Z21initializeLinearGraphPi,"a",@progbits
	.sectionflags	@""
	.align	4
.nv.constant0._Z21initializeLinearGraphPi:
	.zero		904


//--------------------- .nv.constant0._Z23initializeCircularGraphPi --------------------------
	.section	.nv.constant0._Z23initializeCircularGraphPi,"a",@progbits
	.sectionflags	@""
	.align	4
.nv.constant0._Z23initializeCircularGraphPi:
	.zero		904


//--------------------- .nv.constant0._Z23calculateDistanceMatrixPi --------------------------
	.section	.nv.constant0._Z23calculateDistanceMatrixPi,"a",@progbits
	.sectionflags	@""
	.align	4
.nv.constant0._Z23calculateDistanceMatrixPi:
	.zero		904


//--------------------- SYMBOLS --------------------------

	.type		.nv.reservedSmem.offset0,@object
	.size		.nv.reservedSmem.offset0,0x4
	.type		vprintf,@function
